// auto-generated by cutlass_sweep.gemm — config: {"arch": "sm_90", "cluster_m": 1, "cluster_n": 1, "dtype": "int8", "dtype_b": "int8", "layout": "nt", "stages": 0, "tile_k": 128, "tile_m": 128, "tile_n": 128}
#include "cutlass/cutlass.h"
#include "cutlass/gemm/collective/collective_builder.hpp"
#include "cutlass/gemm/device/gemm_universal_adapter.h"
#include "cutlass/gemm/kernel/gemm_universal.hpp"
#include "cutlass/epilogue/collective/collective_builder.hpp"

using ElemA = int8_t;
using ElemB = int8_t;
using ElemCD = int8_t;
using Acc  = int32_t;
using TileShape    = cute::Shape<cute::_128, cute::_128, cute::_128>;
using ClusterShape = cute::Shape<cute::_1, cute::_1, cute::_1>;

using CollectiveEpilogue = typename cutlass::epilogue::collective::CollectiveBuilder<
    cutlass::arch::Sm90, cutlass::arch::OpClassTensorOp,
    TileShape, ClusterShape,
    cutlass::epilogue::collective::EpilogueTileAuto,
    Acc, Acc,
    ElemCD, cutlass::layout::RowMajor, 128 / cutlass::sizeof_bits<ElemCD>::value,
    ElemCD, cutlass::layout::RowMajor, 128 / cutlass::sizeof_bits<ElemCD>::value,
    cutlass::epilogue::collective::EpilogueScheduleAuto
  >::CollectiveOp;

using CollectiveMainloop = typename cutlass::gemm::collective::CollectiveBuilder<
    cutlass::arch::Sm90, cutlass::arch::OpClassTensorOp,
    ElemA, cutlass::layout::RowMajor, 128 / cutlass::sizeof_bits<ElemA>::value,
    ElemB, cutlass::layout::ColumnMajor, 128 / cutlass::sizeof_bits<ElemB>::value,
    Acc,
    TileShape, ClusterShape,
    cutlass::gemm::collective::StageCountAutoCarveout<static_cast<int>(sizeof(typename CollectiveEpilogue::SharedStorage))>,
    cutlass::gemm::collective::KernelScheduleAuto
  >::CollectiveOp;

using GemmKernel = cutlass::gemm::kernel::GemmUniversal<
    cute::Shape<int,int,int,int>,
    CollectiveMainloop,
    CollectiveEpilogue
>;
using Gemm = cutlass::gemm::device::GemmUniversalAdapter<GemmKernel>;

// Force the device kernel symbol into the cubin without needing a host main.
auto* _anchor = &cutlass::device_kernel<GemmKernel>;


// ===== COMPILED SASS (sm_90a) =====

	.target	sm_90a

	.elftype	@"ET_EXEC"


//--------------------- .note.nv.tkinfo           --------------------------
	.section	.note.nv.tkinfo,"",@"SHT_NOTE"
	.sectionflags	@"SHF_NOTE_NV_TKINFO"
	.tkinfo
        /*0018*/ 	.word	0x00000002
        /*0030*/ 	.string	""
        /*0030*/ 	.string	"ptxas"
        /*0030*/ 	.string	"Cuda compilation tools, release 13.0, V13.0.88"
        /*0030*/ 	.string	"Build cuda_13.0.r13.0/compiler.36424714_0"
        /*0030*/ 	.string	"-arch sm_90a -m 64 "



//--------------------- .note.nv.cuinfo           --------------------------
	.section	.note.nv.cuinfo,"",@"SHT_NOTE"
	.sectionflags	@"SHF_NOTE_NV_CUINFO"
        /*0018*/ 	.short	0x0002
        /*001a*/ 	.short	0x005a
        /*001c*/ 	.short	0x0082
	.zero		2


//--------------------- .nv.info                  --------------------------
	.section	.nv.info,"",@"SHT_CUDA_INFO"
	.align	4


	//----- nvinfo : EIATTR_REGCOUNT
	.align		4
        /*0000*/ 	.byte	0x04, 0x2f
        /*0002*/ 	.short	(.L_15 - .L_14)
	.align		4
.L_14:
        /*0004*/ 	.word	index@(_ZN7cutlass13device_kernelINS_4gemm6kernel13GemmUniversalIN4cute5tupleIJiiiiEEENS1_10collective13CollectiveMmaINS1_34MainloopSm90TmaGmmaWarpSpecializedILi7ENS5_IJNS4_1CILi1EEESB_SB_EEENS1_35KernelTmaWarpSpecializedCooperativeEEENS5_IJNSA_ILi128EEESF_SF_EEEaNS5_IJlSB_lEEEaSH_NS4_8TiledMMAINS4_8MMA_AtomIJNS4_4SM904GMMA27MMA_64x128x32_S32S8S8_SS_TNEEEENS4_6LayoutINS5_IJNSA_ILi2EEESB_SB_EEENS5_IJSB_NSA_ILi0EEESR_EEEEENS5_IJNS4_10UnderscoreESU_SU_EEEEENS4_13SM90_TMA_LOADENS4_14ComposedLayoutINS4_7SwizzleILi3ELi4ELi3EEENS4_18smem_ptr_flag_bitsILi8EEENSO_INS5_IJNSA_ILi8EEESF_EEENS5_IJSF_SB_EEEEEEEvNS4_8identityESX_S17_vS18_EENS_8epilogue10collective6detail29Sm90TmaWarpSpecializedAdapterINS1B_15DefaultEpilogueIaSH_SH_NS1A_6thread17LinearCombinationIaLi1EiiLNS1F_9ScaleType4KindE0ELNS_15FloatRoundStyleE2EaEENS1_15EpilogueDefaultEEEEEvvEEEEvNT_6ParamsE)
        /*0008*/ 	.word	0x000000a8


	//----- nvinfo : EIATTR_FRAME_SIZE
	.align		4
.L_15:
        /*000c*/ 	.byte	0x04, 0x11
        /*000e*/ 	.short	(.L_17 - .L_16)
	.align		4
.L_16:
        /*0010*/ 	.word	index@(_ZN7cutlass13device_kernelINS_4gemm6kernel13GemmUniversalIN4cute5tupleIJiiiiEEENS1_10collective13CollectiveMmaINS1_34MainloopSm90TmaGmmaWarpSpecializedILi7ENS5_IJNS4_1CILi1EEESB_SB_EEENS1_35KernelTmaWarpSpecializedCooperativeEEENS5_IJNSA_ILi128EEESF_SF_EEEaNS5_IJlSB_lEEEaSH_NS4_8TiledMMAINS4_8MMA_AtomIJNS4_4SM904GMMA27MMA_64x128x32_S32S8S8_SS_TNEEEENS4_6LayoutINS5_IJNSA_ILi2EEESB_SB_EEENS5_IJSB_NSA_ILi0EEESR_EEEEENS5_IJNS4_10UnderscoreESU_SU_EEEEENS4_13SM90_TMA_LOADENS4_14ComposedLayoutINS4_7SwizzleILi3ELi4ELi3EEENS4_18smem_ptr_flag_bitsILi8EEENSO_INS5_IJNSA_ILi8EEESF_EEENS5_IJSF_SB_EEEEEEEvNS4_8identityESX_S17_vS18_EENS_8epilogue10collective6detail29Sm90TmaWarpSpecializedAdapterINS1B_15DefaultEpilogueIaSH_SH_NS1A_6thread17LinearCombinationIaLi1EiiLNS1F_9ScaleType4KindE0ELNS_15FloatRoundStyleE2EaEENS1_15EpilogueDefaultEEEEEvvEEEEvNT_6ParamsE)
        /*0014*/ 	.word	0x00000000


	//----- nvinfo : EIATTR_MIN_STACK_SIZE
	.align		4
.L_17:
        /*0018*/ 	.byte	0x04, 0x12
        /*001a*/ 	.short	(.L_19 - .L_18)
	.align		4
.L_18:
        /*001c*/ 	.word	index@(_ZN7cutlass13device_kernelINS_4gemm6kernel13GemmUniversalIN4cute5tupleIJiiiiEEENS1_10collective13CollectiveMmaINS1_34MainloopSm90TmaGmmaWarpSpecializedILi7ENS5_IJNS4_1CILi1EEESB_SB_EEENS1_35KernelTmaWarpSpecializedCooperativeEEENS5_IJNSA_ILi128EEESF_SF_EEEaNS5_IJlSB_lEEEaSH_NS4_8TiledMMAINS4_8MMA_AtomIJNS4_4SM904GMMA27MMA_64x128x32_S32S8S8_SS_TNEEEENS4_6LayoutINS5_IJNSA_ILi2EEESB_SB_EEENS5_IJSB_NSA_ILi0EEESR_EEEEENS5_IJNS4_10UnderscoreESU_SU_EEEEENS4_13SM90_TMA_LOADENS4_14ComposedLayoutINS4_7SwizzleILi3ELi4ELi3EEENS4_18smem_ptr_flag_bitsILi8EEENSO_INS5_IJNSA_ILi8EEESF_EEENS5_IJSF_SB_EEEEEEEvNS4_8identityESX_S17_vS18_EENS_8epilogue10collective6detail29Sm90TmaWarpSpecializedAdapterINS1B_15DefaultEpilogueIaSH_SH_NS1A_6thread17LinearCombinationIaLi1EiiLNS1F_9ScaleType4KindE0ELNS_15FloatRoundStyleE2EaEENS1_15EpilogueDefaultEEEEEvvEEEEvNT_6ParamsE)
        /*0020*/ 	.word	0x00000000
.L_19:


//--------------------- .nv.compat                --------------------------
	.section	.nv.compat,"",@"SHT_CUDA_COMPAT_INFO"
	.align	4
        /*0000*/ 	.byte	0x02, 0x09, 0x01, 0x00, 0x02, 0x02, 0x04, 0x00, 0x02, 0x05, 0x05, 0x00, 0x03, 0x07, 0x01, 0x01
        /*0010*/ 	.byte	0x02, 0x03, 0x01, 0x00, 0x02, 0x06, 0x01, 0x00, 0x04, 0x0b, 0x08, 0x00, 0x00, 0x00, 0x00, 0x00
        /*0020*/ 	.byte	0x00, 0x00, 0x00, 0x00


//--------------------- .nv.info._ZN7cutlass13device_kernelINS_4gemm6kernel13GemmUniversalIN4cute5tupleIJiiiiEEENS1_10collective13CollectiveMmaINS1_34MainloopSm90TmaGmmaWarpSpecializedILi7ENS5_IJNS4_1CILi1EEESB_SB_EEENS1_35KernelTmaWarpSpecializedCooperativeEEENS5_IJNSA_ILi128EEESF_SF_EEEaNS5_IJlSB_lEEEaSH_NS4_8TiledMMAINS4_8MMA_AtomIJNS4_4SM904GMMA27MMA_64x128x32_S32S8S8_SS_TNEEEENS4_6LayoutINS5_IJNSA_ILi2EEESB_SB_EEENS5_IJSB_NSA_ILi0EEESR_EEEEENS5_IJNS4_10UnderscoreESU_SU_EEEEENS4_13SM90_TMA_LOADENS4_14ComposedLayoutINS4_7SwizzleILi3ELi4ELi3EEENS4_18smem_ptr_flag_bitsILi8EEENSO_INS5_IJNSA_ILi8EEESF_EEENS5_IJSF_SB_EEEEEEEvNS4_8identityESX_S17_vS18_EENS_8epilogue10collective6detail29Sm90TmaWarpSpecializedAdapterINS1B_15DefaultEpilogueIaSH_SH_NS1A_6thread17LinearCombinationIaLi1EiiLNS1F_9ScaleType4KindE0ELNS_15FloatRoundStyleE2EaEENS1_15EpilogueDefaultEEEEEvvEEEEvNT_6ParamsE --------------------------
	.section	.nv.info._ZN7cutlass13device_kernelINS_4gemm6kernel13GemmUniversalIN4cute5tupleIJiiiiEEENS1_10collective13CollectiveMmaINS1_34MainloopSm90TmaGmmaWarpSpecializedILi7ENS5_IJNS4_1CILi1EEESB_SB_EEENS1_35KernelTmaWarpSpecializedCooperativeEEENS5_IJNSA_ILi128EEESF_SF_EEEaNS5_IJlSB_lEEEaSH_NS4_8TiledMMAINS4_8MMA_AtomIJNS4_4SM904GMMA27MMA_64x128x32_S32S8S8_SS_TNEEEENS4_6LayoutINS5_IJNSA_ILi2EEESB_SB_EEENS5_IJSB_NSA_ILi0EEESR_EEEEENS5_IJNS4_10UnderscoreESU_SU_EEEEENS4_13SM90_TMA_LOADENS4_14ComposedLayoutINS4_7SwizzleILi3ELi4ELi3EEENS4_18smem_ptr_flag_bitsILi8EEENSO_INS5_IJNSA_ILi8EEESF_EEENS5_IJSF_SB_EEEEEEEvNS4_8identityESX_S17_vS18_EENS_8epilogue10collective6detail29Sm90TmaWarpSpecializedAdapterINS1B_15DefaultEpilogueIaSH_SH_NS1A_6thread17LinearCombinationIaLi1EiiLNS1F_9ScaleType4KindE0ELNS_15FloatRoundStyleE2EaEENS1_15EpilogueDefaultEEEEEvvEEEEvNT_6ParamsE,"",@"SHT_CUDA_INFO"
	.sectionflags	@""
	.align	4


	//----- nvinfo : EIATTR_CUDA_API_VERSION
	.align		4
        /*0000*/ 	.byte	0x04, 0x37
        /*0002*/ 	.short	(.L_21 - .L_20)
.L_20:
        /*0004*/ 	.word	0x00000082


	//----- nvinfo : EIATTR_KPARAM_INFO
	.align		4
.L_21:
        /*0008*/ 	.byte	0x04, 0x17
        /*000a*/ 	.short	(.L_23 - .L_22)
.L_22:
        /*000c*/ 	.word	0x00000000
        /*0010*/ 	.short	0x0000
        /*0012*/ 	.short	0x0070
        /*0014*/ 	.byte	0x00, 0xf0, 0x01, 0x10


	//----- nvinfo : EIATTR_SPARSE_MMA_MASK
	.align		4
.L_23:
        /*0018*/ 	.byte	0x03, 0x50
        /*001a*/ 	.short	0x0000


	//----- nvinfo : EIATTR_MAXREG_COUNT
	.align		4
        /*001c*/ 	.byte	0x03, 0x1b
        /*001e*/ 	.short	0x00a8


	//----- nvinfo : EIATTR_NUM_BARRIERS
	.align		4
        /*0020*/ 	.byte	0x02, 0x4c
        /*0022*/ 	.byte	0x01
	.zero		1


	//----- nvinfo : EIATTR_EXTERNS
	.align		4
        /*0024*/ 	.byte	0x04, 0x0f
        /*0026*/ 	.short	(.L_25 - .L_24)


	//   ....[0]....
	.align		4
.L_24:
        /*0028*/ 	.word	index@(__assertfail)


	//----- nvinfo : EIATTR_MERCURY_ISA_VERSION
	.align		4
.L_25:
        /*002c*/ 	.byte	0x03, 0x5f
        /*002e*/ 	.short	0x0101


	//----- nvinfo : EIATTR_INT_WARP_WIDE_INSTR_OFFSETS
	.align		4
        /*0030*/ 	.byte	0x04, 0x31
        /*0032*/ 	.short	(.L_27 - .L_26)


	//   ....[0]....
.L_26:
        /*0034*/ 	.word	0x00000450


	//   ....[1]....
        /*0038*/ 	.word	0x00000460


	//   ....[2]....
        /*003c*/ 	.word	0x00000520


	//----- nvinfo : EIATTR_COOP_GROUP_MASK_REGIDS
	.align		4
.L_27:
        /*0040*/ 	.byte	0x04, 0x29
        /*0042*/ 	.short	(.L_29 - .L_28)


	//   ....[0]....
.L_28:
        /*0044*/ 	.word	0xffffffff


	//   ....[1]....
        /*0048*/ 	.word	0xffffffff


	//   ....[2]....
        /*004c*/ 	.word	0xffffffff


	//   ....[3]....
        /*0050*/ 	.word	0xffffffff


	//   ....[4]....
        /*0054*/ 	.word	0xffffffff


	//----- nvinfo : EIATTR_COOP_GROUP_INSTR_OFFSETS
	.align		4
.L_29:
        /*0058*/ 	.byte	0x04, 0x28
        /*005a*/ 	.short	(.L_31 - .L_30)


	//   ....[0]....
.L_30:
        /*005c*/ 	.word	0x00000060


	//   ....[1]....
        /*0060*/ 	.word	0x00000070


	//   ....[2]....
        /*0064*/ 	.word	0x00000130


	//   ....[3]....
        /*0068*/ 	.word	0x00000320


	//   ....[4]....
        /*006c*/ 	.word	0x000011e0


	//----- nvinfo : EIATTR_REG_RECONFIG
	.align		4
.L_31:
        /*0070*/ 	.byte	0x01, 0x54
	.zero		2


	//----- nvinfo : EIATTR_SYSCALL_OFFSETS
	.align		4
        /*0074*/ 	.byte	0x04, 0x46
        /*0076*/ 	.short	(.L_33 - .L_32)


	//   ....[0]....
.L_32:
        /*0078*/ 	.word	0x000013d0


	//----- nvinfo : EIATTR_MBARRIER_INSTR_OFFSETS
	.align		4
.L_33:
        /*007c*/ 	.byte	0x04, 0x39
        /*007e*/ 	.short	(.L_35 - .L_34)


	//   ....[0]....
.L_34:
        /*0080*/ 	.word	0x00000230
        /*0084*/ 	.word	0x000000ff
        /*0088*/ 	.word	0x00000000
        /*008c*/ 	.short	0x0100
        /*008e*/ 	.byte	0x08
	.zero		1


	//   ....[1]....
        /*0090*/ 	.word	0x00000240
        /*0094*/ 	.word	0x000000ff
        /*0098*/ 	.word	0x00000038
        /*009c*/ 	.short	0x0100
        /*009e*/ 	.byte	0x08
	.zero		1


	//   ....[2]....
        /*00a0*/ 	.word	0x00000250
        /*00a4*/ 	.word	0x000000ff
        /*00a8*/ 	.word	0x00000008
        /*00ac*/ 	.short	0x0100
        /*00ae*/ 	.byte	0x08
	.zero		1


	//   ....[3]....
        /*00b0*/ 	.word	0x00000260
        /*00b4*/ 	.word	0x000000ff
        /*00b8*/ 	.word	0x00000040
        /*00bc*/ 	.short	0x0100
        /*00be*/ 	.byte	0x08
	.zero		1


	//   ....[4]....
        /*00c0*/ 	.word	0x00000270
        /*00c4*/ 	.word	0x000000ff
        /*00c8*/ 	.word	0x00000010
        /*00cc*/ 	.short	0x0100
        /*00ce*/ 	.byte	0x08
	.zero		1


	//   ....[5]....
        /*00d0*/ 	.word	0x00000280
        /*00d4*/ 	.word	0x000000ff
        /*00d8*/ 	.word	0x00000048
        /*00dc*/ 	.short	0x0100
        /*00de*/ 	.byte	0x08
	.zero		1


	//   ....[6]....
        /*00e0*/ 	.word	0x00000290
        /*00e4*/ 	.word	0x000000ff
        /*00e8*/ 	.word	0x00000018
        /*00ec*/ 	.short	0x0100
        /*00ee*/ 	.byte	0x08
	.zero		1


	//   ....[7]....
        /*00f0*/ 	.word	0x000002a0
        /*00f4*/ 	.word	0x000000ff
        /*00f8*/ 	.word	0x00000050
        /*00fc*/ 	.short	0x0100
        /*00fe*/ 	.byte	0x08
	.zero		1


	//   ....[8]....
        /*0100*/ 	.word	0x000002b0
        /*0104*/ 	.word	0x000000ff
        /*0108*/ 	.word	0x00000020
        /*010c*/ 	.short	0x0100
        /*010e*/ 	.byte	0x08
	.zero		1


	//   ....[9]....
        /*0110*/ 	.word	0x000002c0
        /*0114*/ 	.word	0x000000ff
        /*0118*/ 	.word	0x00000058
        /*011c*/ 	.short	0x0100
        /*011e*/ 	.byte	0x08
	.zero		1


	//   ....[10]....
        /*0120*/ 	.word	0x000002d0
        /*0124*/ 	.word	0x000000ff
        /*0128*/ 	.word	0x00000028
        /*012c*/ 	.short	0x0100
        /*012e*/ 	.byte	0x08
	.zero		1


	//   ....[11]....
        /*0130*/ 	.word	0x000002e0
        /*0134*/ 	.word	0x000000ff
        /*0138*/ 	.word	0x00000060
        /*013c*/ 	.short	0x0100
        /*013e*/ 	.byte	0x08
	.zero		1


	//   ....[12]....
        /*0140*/ 	.word	0x000002f0
        /*0144*/ 	.word	0x000000ff
        /*0148*/ 	.word	0x00000030
        /*014c*/ 	.short	0x0100
        /*014e*/ 	.byte	0x08
	.zero		1


	//   ....[13]....
        /*0150*/ 	.word	0x00000300
        /*0154*/ 	.word	0x000000ff
        /*0158*/ 	.word	0x00000068
        /*015c*/ 	.short	0x0100
        /*015e*/ 	.byte	0x08
	.zero		1


	//   ....[14]....
        /*0160*/ 	.word	0x000005a0
        /*0164*/ 	.word	0x000000ff
        /*0168*/ 	.word	0x00000080
        /*016c*/ 	.short	0x0100
        /*016e*/ 	.byte	0x08
	.zero		1


	//   ....[15]....
        /*0170*/ 	.word	0x00000620
        /*0174*/ 	.word	0x000000ff
        /*0178*/ 	.word	0x00000088
        /*017c*/ 	.short	0x0100
        /*017e*/ 	.byte	0x08
	.zero		1


	//   ....[16]....
        /*0180*/ 	.word	0x000014a0
        /*0184*/ 	.word	0x00000003
        /*0188*/ 	.word	0x00000000
        /*018c*/ 	.short	0x010a
        /*018e*/ 	.byte	0x3f
	.zero		1


	//   ....[17]....
        /*0190*/ 	.word	0x00001500
        /*0194*/ 	.word	0x00000003
        /*0198*/ 	.word	0x00000000
        /*019c*/ 	.short	0x010a
        /*019e*/ 	.byte	0x3f
	.zero		1


	//   ....[18]....
        /*01a0*/ 	.word	0x00001880
        /*01a4*/ 	.word	0x00000005
        /*01a8*/ 	.word	0x00000000
        /*01ac*/ 	.short	0x010a
        /*01ae*/ 	.byte	0x3f
	.zero		1


	//   ....[19]....
        /*01b0*/ 	.word	0x000018c0
        /*01b4*/ 	.word	0x00000005
        /*01b8*/ 	.word	0x00000000
        /*01bc*/ 	.short	0x010a
        /*01be*/ 	.byte	0x3f
	.zero		1


	//   ....[20]....
        /*01c0*/ 	.word	0x00001b20
        /*01c4*/ 	.word	0x00000004
        /*01c8*/ 	.word	0x00000000
        /*01cc*/ 	.short	0x0101
        /*01ce*/ 	.byte	0x3f
	.zero		1


	//   ....[21]....
        /*01d0*/ 	.word	0x00001d00
        /*01d4*/ 	.word	0x00000000
        /*01d8*/ 	.word	0x00000000
        /*01dc*/ 	.short	0x0101
        /*01de*/ 	.byte	0x3f
	.zero		1


	//   ....[22]....
        /*01e0*/ 	.word	0x000060e0
        /*01e4*/ 	.word	0x0000000e
        /*01e8*/ 	.word	0x00000038
        /*01ec*/ 	.short	0x010a
        /*01ee*/ 	.byte	0x3f
	.zero		1


	//   ....[23]....
        /*01f0*/ 	.word	0x000064b0
        /*01f4*/ 	.word	0x00000006
        /*01f8*/ 	.word	0x00000088
        /*01fc*/ 	.short	0x0101
        /*01fe*/ 	.byte	0x3f
	.zero		1


	//   ....[24]....
        /*0200*/ 	.word	0x00006b90
        /*0204*/ 	.word	0x00000007
        /*0208*/ 	.word	0x00000000
        /*020c*/ 	.short	0x010a
        /*020e*/ 	.byte	0x3f
	.zero		1


	//   ....[25]....
        /*0210*/ 	.word	0x00006c10
        /*0214*/ 	.word	0x00000009
        /*0218*/ 	.word	0x00000000
        /*021c*/ 	.short	0x010a
        /*021e*/ 	.byte	0x3f
	.zero		1


	//   ....[26]....
        /*0220*/ 	.word	0x00006ca0
        /*0224*/ 	.word	0x00000006
        /*0228*/ 	.word	0x00000000
        /*022c*/ 	.short	0x010a
        /*022e*/ 	.byte	0x3f
	.zero		1


	//   ....[27]....
        /*0230*/ 	.word	0x00006d30
        /*0234*/ 	.word	0x00000009
        /*0238*/ 	.word	0x00000000
        /*023c*/ 	.short	0x010a
        /*023e*/ 	.byte	0x3f
	.zero		1


	//   ....[28]....
        /*0240*/ 	.word	0x00006dc0
        /*0244*/ 	.word	0x00000006
        /*0248*/ 	.word	0x00000000
        /*024c*/ 	.short	0x010a
        /*024e*/ 	.byte	0x3f
	.zero		1


	//   ....[29]....
        /*0250*/ 	.word	0x00006e50
        /*0254*/ 	.word	0x00000009
        /*0258*/ 	.word	0x00000000
        /*025c*/ 	.short	0x010a
        /*025e*/ 	.byte	0x3f
	.zero		1


	//   ....[30]....
        /*0260*/ 	.word	0x00006ee0
        /*0264*/ 	.word	0x00000003
        /*0268*/ 	.word	0x00000000
        /*026c*/ 	.short	0x010a
        /*026e*/ 	.byte	0x3f
	.zero		1


	//   ....[31]....
        /*0270*/ 	.word	0x00006f40
        /*0274*/ 	.word	0x00000003
        /*0278*/ 	.word	0x00000000
        /*027c*/ 	.short	0x010a
        /*027e*/ 	.byte	0x3f
	.zero		1


	//   ....[32]....
        /*0280*/ 	.word	0x00006f90
        /*0284*/ 	.word	0x00000005
        /*0288*/ 	.word	0x00000000
        /*028c*/ 	.short	0x010a
        /*028e*/ 	.byte	0x3f
	.zero		1


	//   ....[33]....
        /*0290*/ 	.word	0x00007060
        /*0294*/ 	.word	0x0000000e
        /*0298*/ 	.word	0x00000038
        /*029c*/ 	.short	0x010a
        /*029e*/ 	.byte	0x3f
	.zero		1


	//   ....[34]....
        /*02a0*/ 	.word	0x00007130
        /*02a4*/ 	.word	0x00000007
        /*02a8*/ 	.word	0x00000000
        /*02ac*/ 	.short	0x010a
        /*02ae*/ 	.byte	0x3f
	.zero		1


	//   ....[35]....
        /*02b0*/ 	.word	0x00007180
        /*02b4*/ 	.word	0x00000009
        /*02b8*/ 	.word	0x00000000
        /*02bc*/ 	.short	0x010a
        /*02be*/ 	.byte	0x3f
	.zero		1


	//   ....[36]....
        /*02c0*/ 	.word	0x000071d0
        /*02c4*/ 	.word	0x00000006
        /*02c8*/ 	.word	0x00000000
        /*02cc*/ 	.short	0x010a
        /*02ce*/ 	.byte	0x3f
	.zero		1


	//   ....[37]....
        /*02d0*/ 	.word	0x00007220
        /*02d4*/ 	.word	0x00000009
        /*02d8*/ 	.word	0x00000000
        /*02dc*/ 	.short	0x010a
        /*02de*/ 	.byte	0x3f
	.zero		1


	//   ....[38]....
        /*02e0*/ 	.word	0x00007270
        /*02e4*/ 	.word	0x00000006
        /*02e8*/ 	.word	0x00000000
        /*02ec*/ 	.short	0x010a
        /*02ee*/ 	.byte	0x3f
	.zero		1


	//   ....[39]....
        /*02f0*/ 	.word	0x000072c0
        /*02f4*/ 	.word	0x00000009
        /*02f8*/ 	.word	0x00000000
        /*02fc*/ 	.short	0x010a
        /*02fe*/ 	.byte	0x3f
	.zero		1


	//----- nvinfo : EIATTR_NUM_MBARRIERS
	.align		4
.L_35:
        /*0300*/ 	.byte	0x03, 0x38
        /*0302*/ 	.short	0x0010


	//----- nvinfo : EIATTR_EXIT_INSTR_OFFSETS
	.align		4
        /*0304*/ 	.byte	0x04, 0x1c
        /*0306*/ 	.short	(.L_37 - .L_36)


	//   ....[0]....
.L_36:
        /*0308*/ 	.word	0x000006c0


	//   ....[1]....
        /*030c*/ 	.word	0x00000f80


	//   ....[2]....
        /*0310*/ 	.word	0x000057c0


	//   ....[3]....
        /*0314*/ 	.word	0x00005df0


	//   ....[4]....
        /*0318*/ 	.word	0x00006f30


	//----- nvinfo : EIATTR_MAX_THREADS
	.align		4
.L_37:
        /*031c*/ 	.byte	0x04, 0x05
        /*031e*/ 	.short	(.L_39 - .L_38)
.L_38:
        /*0320*/ 	.word	0x00000180
        /*0324*/ 	.word	0x00000001
        /*0328*/ 	.word	0x00000001


	//----- nvinfo : EIATTR_CRS_STACK_SIZE
	.align		4
.L_39:
        /*032c*/ 	.byte	0x04, 0x1e
        /*032e*/ 	.short	(.L_41 - .L_40)
.L_40:
        /*0330*/ 	.word	0x00000000


	//----- nvinfo : EIATTR_CBANK_PARAM_SIZE
	.align		4
.L_41:
        /*0334*/ 	.byte	0x03, 0x19
        /*0336*/ 	.short	0x0470


	//----- nvinfo : EIATTR_PARAM_CBANK
	.align		4
        /*0338*/ 	.byte	0x04, 0x0a
        /*033a*/ 	.short	(.L_43 - .L_42)
	.align		4
.L_42:
        /*033c*/ 	.word	index@(.nv.constant0._ZN7cutlass13device_kernelINS_4gemm6kernel13GemmUniversalIN4cute5tupleIJiiiiEEENS1_10collective13CollectiveMmaINS1_34MainloopSm90TmaGmmaWarpSpecializedILi7ENS5_IJNS4_1CILi1EEESB_SB_EEENS1_35KernelTmaWarpSpecializedCooperativeEEENS5_IJNSA_ILi128EEESF_SF_EEEaNS5_IJlSB_lEEEaSH_NS4_8TiledMMAINS4_8MMA_AtomIJNS4_4SM904GMMA27MMA_64x128x32_S32S8S8_SS_TNEEEENS4_6LayoutINS5_IJNSA_ILi2EEESB_SB_EEENS5_IJSB_NSA_ILi0EEESR_EEEEENS5_IJNS4_10UnderscoreESU_SU_EEEEENS4_13SM90_TMA_LOADENS4_14ComposedLayoutINS4_7SwizzleILi3ELi4ELi3EEENS4_18smem_ptr_flag_bitsILi8EEENSO_INS5_IJNSA_ILi8EEESF_EEENS5_IJSF_SB_EEEEEEEvNS4_8identityESX_S17_vS18_EENS_8epilogue10collective6detail29Sm90TmaWarpSpecializedAdapterINS1B_15DefaultEpilogueIaSH_SH_NS1A_6thread17LinearCombinationIaLi1EiiLNS1F_9ScaleType4KindE0ELNS_15FloatRoundStyleE2EaEENS1_15EpilogueDefaultEEEEEvvEEEEvNT_6ParamsE)
        /*0340*/ 	.short	0x0210
        /*0342*/ 	.short	0x0470


	//----- nvinfo : EIATTR_SW_WAR
	.align		4
.L_43:
        /*0344*/ 	.byte	0x04, 0x36
        /*0346*/ 	.short	(.L_45 - .L_44)
.L_44:
        /*0348*/ 	.word	0x00000008
.L_45:


//--------------------- .nv.callgraph             --------------------------
	.section	.nv.callgraph,"",@"SHT_CUDA_CALLGRAPH"
	.align	4
	.sectionentsize	8
	.align		4
        /*0000*/ 	.word	0x00000000
	.align		4
        /*0004*/ 	.word	0xffffffff
	.align		4
        /*0008*/ 	.word	index@(_ZN7cutlass13device_kernelINS_4gemm6kernel13GemmUniversalIN4cute5tupleIJiiiiEEENS1_10collective13CollectiveMmaINS1_34MainloopSm90TmaGmmaWarpSpecializedILi7ENS5_IJNS4_1CILi1EEESB_SB_EEENS1_35KernelTmaWarpSpecializedCooperativeEEENS5_IJNSA_ILi128EEESF_SF_EEEaNS5_IJlSB_lEEEaSH_NS4_8TiledMMAINS4_8MMA_AtomIJNS4_4SM904GMMA27MMA_64x128x32_S32S8S8_SS_TNEEEENS4_6LayoutINS5_IJNSA_ILi2EEESB_SB_EEENS5_IJSB_NSA_ILi0EEESR_EEEEENS5_IJNS4_10UnderscoreESU_SU_EEEEENS4_13SM90_TMA_LOADENS4_14ComposedLayoutINS4_7SwizzleILi3ELi4ELi3EEENS4_18smem_ptr_flag_bitsILi8EEENSO_INS5_IJNSA_ILi8EEESF_EEENS5_IJSF_SB_EEEEEEEvNS4_8identityESX_S17_vS18_EENS_8epilogue10collective6detail29Sm90TmaWarpSpecializedAdapterINS1B_15DefaultEpilogueIaSH_SH_NS1A_6thread17LinearCombinationIaLi1EiiLNS1F_9ScaleType4KindE0ELNS_15FloatRoundStyleE2EaEENS1_15EpilogueDefaultEEEEEvvEEEEvNT_6ParamsE)
	.align		4
        /*000c*/ 	.word	index@(__assertfail)
	.align		4
        /*0010*/ 	.word	0x00000000
	.align		4
        /*0014*/ 	.word	0xfffffffe
	.align		4
        /*0018*/ 	.word	0x00000000
	.align		4
        /*001c*/ 	.word	0xfffffffd
	.align		4
        /*0020*/ 	.word	0x00000000
	.align		4
        /*0024*/ 	.word	0xfffffffc


//--------------------- .nv.constant4             --------------------------
	.section	.nv.constant4,"a",@progbits
	.align	8
	.align		8
.nv.constant4:
        /*0000*/ 	.dword	__assertfail
	.align		8
        /*0008*/ 	.dword	__unnamed_1
	.align		8
        /*0010*/ 	.dword	_ZN39_INTERNAL_fdab3f1f_4_k_cu_b0bf9dce_85024cuda3std3__45__cpo5beginE
	.align		8
        /*0018*/ 	.dword	_ZN39_INTERNAL_fdab3f1f_4_k_cu_b0bf9dce_85024cuda3std3__45__cpo3endE
	.align		8
        /*0020*/ 	.dword	_ZN39_INTERNAL_fdab3f1f_4_k_cu_b0bf9dce_85024cuda3std3__45__cpo6cbeginE
	.align		8
        /*0028*/ 	.dword	_ZN39_INTERNAL_fdab3f1f_4_k_cu_b0bf9dce_85024cuda3std3__45__cpo4cendE
	.align		8
        /*0030*/ 	.dword	_ZN39_INTERNAL_fdab3f1f_4_k_cu_b0bf9dce_85024cuda3std3__441_GLOBAL__N__fdab3f1f_4_k_cu_b0bf9dce_85026ignoreE
	.align		8
        /*0038*/ 	.dword	_ZN39_INTERNAL_fdab3f1f_4_k_cu_b0bf9dce_85024cuda3std3__419piecewise_constructE
	.align		8
        /*0040*/ 	.dword	_ZN39_INTERNAL_fdab3f1f_4_k_cu_b0bf9dce_85024cuda3std3__48in_placeE
	.align		8
        /*0048*/ 	.dword	_ZN39_INTERNAL_fdab3f1f_4_k_cu_b0bf9dce_85024cuda3std6ranges3__45__cpo4swapE
	.align		8
        /*0050*/ 	.dword	_ZN39_INTERNAL_fdab3f1f_4_k_cu_b0bf9dce_85024cuda3std6ranges3__45__cpo9iter_moveE
	.align		8
        /*0058*/ 	.dword	_ZN39_INTERNAL_fdab3f1f_4_k_cu_b0bf9dce_85024cute7productE
	.align		8
        /*0060*/ 	.dword	_ZN39_INTERNAL_fdab3f1f_4_k_cu_b0bf9dce_85024cute1_E
	.align		8
        /*0068*/ 	.dword	$str$22
	.align		8
        /*0070*/ 	.dword	$str$23


//--------------------- .text._ZN7cutlass13device_kernelINS_4gemm6kernel13GemmUniversalIN4cute5tupleIJiiiiEEENS1_10collective13CollectiveMmaINS1_34MainloopSm90TmaGmmaWarpSpecializedILi7ENS5_IJNS4_1CILi1EEESB_SB_EEENS1_35KernelTmaWarpSpecializedCooperativeEEENS5_IJNSA_ILi128EEESF_SF_EEEaNS5_IJlSB_lEEEaSH_NS4_8TiledMMAINS4_8MMA_AtomIJNS4_4SM904GMMA27MMA_64x128x32_S32S8S8_SS_TNEEEENS4_6LayoutINS5_IJNSA_ILi2EEESB_SB_EEENS5_IJSB_NSA_ILi0EEESR_EEEEENS5_IJNS4_10UnderscoreESU_SU_EEEEENS4_13SM90_TMA_LOADENS4_14ComposedLayoutINS4_7SwizzleILi3ELi4ELi3EEENS4_18smem_ptr_flag_bitsILi8EEENSO_INS5_IJNSA_ILi8EEESF_EEENS5_IJSF_SB_EEEEEEEvNS4_8identityESX_S17_vS18_EENS_8epilogue10collective6detail29Sm90TmaWarpSpecializedAdapterINS1B_15DefaultEpilogueIaSH_SH_NS1A_6thread17LinearCombinationIaLi1EiiLNS1F_9ScaleType4KindE0ELNS_15FloatRoundStyleE2EaEENS1_15EpilogueDefaultEEEEEvvEEEEvNT_6ParamsE --------------------------
	.section	.text._ZN7cutlass13device_kernelINS_4gemm6kernel13GemmUniversalIN4cute5tupleIJiiiiEEENS1_10collective13CollectiveMmaINS1_34MainloopSm90TmaGmmaWarpSpecializedILi7ENS5_IJNS4_1CILi1EEESB_SB_EEENS1_35KernelTmaWarpSpecializedCooperativeEEENS5_IJNSA_ILi128EEESF_SF_EEEaNS5_IJlSB_lEEEaSH_NS4_8TiledMMAINS4_8MMA_AtomIJNS4_4SM904GMMA27MMA_64x128x32_S32S8S8_SS_TNEEEENS4_6LayoutINS5_IJNSA_ILi2EEESB_SB_EEENS5_IJSB_NSA_ILi0EEESR_EEEEENS5_IJNS4_10UnderscoreESU_SU_EEEEENS4_13SM90_TMA_LOADENS4_14ComposedLayoutINS4_7SwizzleILi3ELi4ELi3EEENS4_18smem_ptr_flag_bitsILi8EEENSO_INS5_IJNSA_ILi8EEESF_EEENS5_IJSF_SB_EEEEEEEvNS4_8identityESX_S17_vS18_EENS_8epilogue10collective6detail29Sm90TmaWarpSpecializedAdapterINS1B_15DefaultEpilogueIaSH_SH_NS1A_6thread17LinearCombinationIaLi1EiiLNS1F_9ScaleType4KindE0ELNS_15FloatRoundStyleE2EaEENS1_15EpilogueDefaultEEEEEvvEEEEvNT_6ParamsE,"ax",@progbits
	.align	128
.text._ZN7cutlass13device_kernelINS_4gemm6kernel13GemmUniversalIN4cute5tupleIJiiiiEEENS1_10collective13CollectiveMmaINS1_34MainloopSm90TmaGmmaWarpSpecializedILi7ENS5_IJNS4_1CILi1EEESB_SB_EEENS1_35KernelTmaWarpSpecializedCooperativeEEENS5_IJNSA_ILi128EEESF_SF_EEEaNS5_IJlSB_lEEEaSH_NS4_8TiledMMAINS4_8MMA_AtomIJNS4_4SM904GMMA27MMA_64x128x32_S32S8S8_SS_TNEEEENS4_6LayoutINS5_IJNSA_ILi2EEESB_SB_EEENS5_IJSB_NSA_ILi0EEESR_EEEEENS5_IJNS4_10UnderscoreESU_SU_EEEEENS4_13SM90_TMA_LOADENS4_14ComposedLayoutINS4_7SwizzleILi3ELi4ELi3EEENS4_18smem_ptr_flag_bitsILi8EEENSO_INS5_IJNSA_ILi8EEESF_EEENS5_IJSF_SB_EEEEEEEvNS4_8identityESX_S17_vS18_EENS_8epilogue10collective6detail29Sm90TmaWarpSpecializedAdapterINS1B_15DefaultEpilogueIaSH_SH_NS1A_6thread17LinearCombinationIaLi1EiiLNS1F_9ScaleType4KindE0ELNS_15FloatRoundStyleE2EaEENS1_15EpilogueDefaultEEEEEvvEEEEvNT_6ParamsE:
        .type           _ZN7cutlass13device_kernelINS_4gemm6kernel13GemmUniversalIN4cute5tupleIJiiiiEEENS1_10collective13CollectiveMmaINS1_34MainloopSm90TmaGmmaWarpSpecializedILi7ENS5_IJNS4_1CILi1EEESB_SB_EEENS1_35KernelTmaWarpSpecializedCooperativeEEENS5_IJNSA_ILi128EEESF_SF_EEEaNS5_IJlSB_lEEEaSH_NS4_8TiledMMAINS4_8MMA_AtomIJNS4_4SM904GMMA27MMA_64x128x32_S32S8S8_SS_TNEEEENS4_6LayoutINS5_IJNSA_ILi2EEESB_SB_EEENS5_IJSB_NSA_ILi0EEESR_EEEEENS5_IJNS4_10UnderscoreESU_SU_EEEEENS4_13SM90_TMA_LOADENS4_14ComposedLayoutINS4_7SwizzleILi3ELi4ELi3EEENS4_18smem_ptr_flag_bitsILi8EEENSO_INS5_IJNSA_ILi8EEESF_EEENS5_IJSF_SB_EEEEEEEvNS4_8identityESX_S17_vS18_EENS_8epilogue10collective6detail29Sm90TmaWarpSpecializedAdapterINS1B_15DefaultEpilogueIaSH_SH_NS1A_6thread17LinearCombinationIaLi1EiiLNS1F_9ScaleType4KindE0ELNS_15FloatRoundStyleE2EaEENS1_15EpilogueDefaultEEEEEvvEEEEvNT_6ParamsE,@function
        .size           _ZN7cutlass13device_kernelINS_4gemm6kernel13GemmUniversalIN4cute5tupleIJiiiiEEENS1_10collective13CollectiveMmaINS1_34MainloopSm90TmaGmmaWarpSpecializedILi7ENS5_IJNS4_1CILi1EEESB_SB_EEENS1_35KernelTmaWarpSpecializedCooperativeEEENS5_IJNSA_ILi128EEESF_SF_EEEaNS5_IJlSB_lEEEaSH_NS4_8TiledMMAINS4_8MMA_AtomIJNS4_4SM904GMMA27MMA_64x128x32_S32S8S8_SS_TNEEEENS4_6LayoutINS5_IJNSA_ILi2EEESB_SB_EEENS5_IJSB_NSA_ILi0EEESR_EEEEENS5_IJNS4_10UnderscoreESU_SU_EEEEENS4_13SM90_TMA_LOADENS4_14ComposedLayoutINS4_7SwizzleILi3ELi4ELi3EEENS4_18smem_ptr_flag_bitsILi8EEENSO_INS5_IJNSA_ILi8EEESF_EEENS5_IJSF_SB_EEEEEEEvNS4_8identityESX_S17_vS18_EENS_8epilogue10collective6detail29Sm90TmaWarpSpecializedAdapterINS1B_15DefaultEpilogueIaSH_SH_NS1A_6thread17LinearCombinationIaLi1EiiLNS1F_9ScaleType4KindE0ELNS_15FloatRoundStyleE2EaEENS1_15EpilogueDefaultEEEEEvvEEEEvNT_6ParamsE,(.L_x_204 - _ZN7cutlass13device_kernelINS_4gemm6kernel13GemmUniversalIN4cute5tupleIJiiiiEEENS1_10collective13CollectiveMmaINS1_34MainloopSm90TmaGmmaWarpSpecializedILi7ENS5_IJNS4_1CILi1EEESB_SB_EEENS1_35KernelTmaWarpSpecializedCooperativeEEENS5_IJNSA_ILi128EEESF_SF_EEEaNS5_IJlSB_lEEEaSH_NS4_8TiledMMAINS4_8MMA_AtomIJNS4_4SM904GMMA27MMA_64x128x32_S32S8S8_SS_TNEEEENS4_6LayoutINS5_IJNSA_ILi2EEESB_SB_EEENS5_IJSB_NSA_ILi0EEESR_EEEEENS5_IJNS4_10UnderscoreESU_SU_EEEEENS4_13SM90_TMA_LOADENS4_14ComposedLayoutINS4_7SwizzleILi3ELi4ELi3EEENS4_18smem_ptr_flag_bitsILi8EEENSO_INS5_IJNSA_ILi8EEESF_EEENS5_IJSF_SB_EEEEEEEvNS4_8identityESX_S17_vS18_EENS_8epilogue10collective6detail29Sm90TmaWarpSpecializedAdapterINS1B_15DefaultEpilogueIaSH_SH_NS1A_6thread17LinearCombinationIaLi1EiiLNS1F_9ScaleType4KindE0ELNS_15FloatRoundStyleE2EaEENS1_15EpilogueDefaultEEEEEvvEEEEvNT_6ParamsE)
        .other          _ZN7cutlass13device_kernelINS_4gemm6kernel13GemmUniversalIN4cute5tupleIJiiiiEEENS1_10collective13CollectiveMmaINS1_34MainloopSm90TmaGmmaWarpSpecializedILi7ENS5_IJNS4_1CILi1EEESB_SB_EEENS1_35KernelTmaWarpSpecializedCooperativeEEENS5_IJNSA_ILi128EEESF_SF_EEEaNS5_IJlSB_lEEEaSH_NS4_8TiledMMAINS4_8MMA_AtomIJNS4_4SM904GMMA27MMA_64x128x32_S32S8S8_SS_TNEEEENS4_6LayoutINS5_IJNSA_ILi2EEESB_SB_EEENS5_IJSB_NSA_ILi0EEESR_EEEEENS5_IJNS4_10UnderscoreESU_SU_EEEEENS4_13SM90_TMA_LOADENS4_14ComposedLayoutINS4_7SwizzleILi3ELi4ELi3EEENS4_18smem_ptr_flag_bitsILi8EEENSO_INS5_IJNSA_ILi8EEESF_EEENS5_IJSF_SB_EEEEEEEvNS4_8identityESX_S17_vS18_EENS_8epilogue10collective6detail29Sm90TmaWarpSpecializedAdapterINS1B_15DefaultEpilogueIaSH_SH_NS1A_6thread17LinearCombinationIaLi1EiiLNS1F_9ScaleType4KindE0ELNS_15FloatRoundStyleE2EaEENS1_15EpilogueDefaultEEEEEvvEEEEvNT_6ParamsE,@"STO_CUDA_ENTRY STV_DEFAULT"
_ZN7cutlass13device_kernelINS_4gemm6kernel13GemmUniversalIN4cute5tupleIJiiiiEEENS1_10collective13CollectiveMmaINS1_34MainloopSm90TmaGmmaWarpSpecializedILi7ENS5_IJNS4_1CILi1EEESB_SB_EEENS1_35KernelTmaWarpSpecializedCooperativeEEENS5_IJNSA_ILi128EEESF_SF_EEEaNS5_IJlSB_lEEEaSH_NS4_8TiledMMAINS4_8MMA_AtomIJNS4_4SM904GMMA27MMA_64x128x32_S32S8S8_SS_TNEEEENS4_6LayoutINS5_IJNSA_ILi2EEESB_SB_EEENS5_IJSB_NSA_ILi0EEESR_EEEEENS5_IJNS4_10UnderscoreESU_SU_EEEEENS4_13SM90_TMA_LOADENS4_14ComposedLayoutINS4_7SwizzleILi3ELi4ELi3EEENS4_18smem_ptr_flag_bitsILi8EEENSO_INS5_IJNSA_ILi8EEESF_EEENS5_IJSF_SB_EEEEEEEvNS4_8identityESX_S17_vS18_EENS_8epilogue10collective6detail29Sm90TmaWarpSpecializedAdapterINS1B_15DefaultEpilogueIaSH_SH_NS1A_6thread17LinearCombinationIaLi1EiiLNS1F_9ScaleType4KindE0ELNS_15FloatRoundStyleE2EaEENS1_15EpilogueDefaultEEEEEvvEEEEvNT_6ParamsE:
[----:B------:R-:W0:Y:S01]  /*0000*/  LDC R1, c[0x0][0x28] ;  /* 0x00000a00ff017b82 */ /* 0x000e220000000800 */
[----:B------:R-:W1:Y:S01]  /*0010*/  S2R R3, SR_TID.X ;  /* 0x0000000000037919 */ /* 0x000e620000002100 */
[----:B------:R-:W-:Y:S01]  /*0020*/  ELECT P0, URZ, PT ;  /* 0x00000000003f782f */ /* 0x000fe20003800000 */
[----:B------:R-:W-:Y:S01]  /*0030*/  BSSY B0, `(.L_x_0) ;  /* 0x000000f000007945 */ /* 0x000fe20003800000 */
[--C-:B-1----:R-:W-:Y:S02]  /*0040*/  SHF.R.U32.HI R0, RZ, 0x5, R3.reuse ;  /* 0x00000005ff007819 */ /* 0x102fe40000011603 */
[----:B------:R-:W-:-:S03]  /*0050*/  SHF.R.U32.HI R14, RZ, 0x7, R3 ;  /* 0x00000007ff0e7819 */ /* 0x000fc60000011603 */
[----:B------:R-:W1:Y:S04]  /*0060*/  SHFL.IDX PT, R4, R0, RZ, 0x1f ;  /* 0x00001fff00047589 */ /* 0x000e6800000e0000 */
[----:B------:R2:W3:Y:S01]  /*0070*/  SHFL.IDX PT, R10, R14, RZ, 0x1f ;  /* 0x00001fff0e0a7589 */ /* 0x0004e200000e0000 */
[----:B-1----:R-:W-:-:S13]  /*0080*/  ISETP.NE.OR P0, PT, R4, RZ, !P0 ;  /* 0x000000ff0400720c */ /* 0x002fda0004705670 */
[----:B0-23--:R-:W-:Y:S05]  /*0090*/  @P0 BRA `(.L_x_1) ;  /* 0x0000000000200947 */ /* 0x00dfea0003800000 */
[----:B------:R-:W-:Y:S02]  /*00a0*/  ULDC.64 UR4, c[0x0][0x198] ;  /* 0x0000660000047ab9 */ /* 0x000fe40000000a00 */
[----:B------:R-:W-:Y:S02]  /*00b0*/  UIADD3 UR6, UP0, UR4, 0xf0, URZ ;  /* 0x000000f004067890 */ /* 0x000fe4000ff1e03f */
[----:B------:R-:W-:Y:S02]  /*00c0*/  UIADD3 UR4, UP1, UR4, 0x1f0, URZ ;  /* 0x000001f004047890 */ /* 0x000fe4000ff3e03f */
[----:B------:R-:W-:Y:S02]  /*00d0*/  UIADD3.X UR7, URZ, UR5, URZ, UP0, !UPT ;  /* 0x000000053f077290 */ /* 0x000fe400087fe43f */
[----:B------:R-:W-:-:S07]  /*00e0*/  UIADD3.X UR5, URZ, UR5, URZ, UP1, !UPT ;  /* 0x000000053f057290 */ /* 0x000fce0008ffe43f */
[----:B------:R0:W-:Y:S02]  /*00f0*/  UTMACCTL.PF [UR6] ;  /* 0x00000000060079b9 */ /* 0x0001e40008040000 */
[----:B------:R0:W-:Y:S02]  /*0100*/  UTMACCTL.PF [UR4] ;  /* 0x00000000040079b9 */ /* 0x0001e40008040000 */
[----:B0-----:R-:W-:Y:S01]  /*0110*/  NOP ;  /* 0x0000000000007918 */ /* 0x001fe20000000000 */
.L_x_1:
[----:B------:R-:W-:Y:S05]  /*0120*/  BSYNC B0 ;  /* 0x0000000000007941 */ /* 0x000fea0003800000 */
.L_x_0:
[----:B------:R-:W0:Y:S02]  /*0130*/  SHFL.IDX PT, R2, R0, RZ, 0x1f ;  /* 0x00001fff00027589 */ /* 0x000e2400000e0000 */
[----:B0-----:R-:W-:-:S13]  /*0140*/  ISETP.NE.AND P0, PT, R2, RZ, PT ;  /* 0x000000ff0200720c */ /* 0x001fda0003f05270 */
[----:B------:R-:W-:Y:S05]  /*0150*/  @P0 BRA `(.L_x_2) ;  /* 0x0000000000700947 */ /* 0x000fea0003800000 */
[----:B------:R-:W0:Y:S01]  /*0160*/  S2UR UR8, SR_CgaCtaId ;  /* 0x00000000000879c3 */ /* 0x000e220000008800 */
[----:B------:R-:W-:Y:S01]  /*0170*/  UMOV UR4, 0x400 ;  /* 0x0000040000047882 */ /* 0x000fe20000000000 */
[----:B------:R-:W-:Y:S01]  /*0180*/  UMOV UR5, 0x1 ;  /* 0x0000000100057882 */ /* 0x000fe20000000000 */
[----:B------:R-:W-:Y:S01]  /*0190*/  UMOV UR6, 0x100 ;  /* 0x0000010000067882 */ /* 0x000fe20000000000 */
[----:B------:R-:W-:Y:S01]  /*01a0*/  ELECT P0, URZ, PT ;  /* 0x00000000003f782f */ /* 0x000fe20003800000 */
[----:B------:R-:W-:-:S04]  /*01b0*/  UIADD3 UR6, -UR6, 0x100000, URZ ;  /* 0x0010000006067890 */ /* 0x000fc8000fffe13f */
[----:B------:R-:W-:Y:S02]  /*01c0*/  USHF.L.U32 UR7, UR6, 0xb, URZ ;  /* 0x0000000b06077899 */ /* 0x000fe4000800063f */
[----:B------:R-:W-:Y:S02]  /*01d0*/  USHF.L.U32 UR6, UR6, 0x1, URZ ;  /* 0x0000000106067899 */ /* 0x000fe4000800063f */
[----:B0-----:R-:W-:Y:S02]  /*01e0*/  ULEA UR8, UR8, UR4, 0x18 ;  /* 0x0000000408087291 */ /* 0x001fe4000f8ec03f */
[----:B------:R-:W-:-:S04]  /*01f0*/  UIADD3 UR4, -UR5, 0x100000, URZ ;  /* 0x0010000005047890 */ /* 0x000fc8000fffe13f */
[----:B------:R-:W-:Y:S02]  /*0200*/  USHF.L.U32 UR5, UR4, 0xb, URZ ;  /* 0x0000000b04057899 */ /* 0x000fe4000800063f */
[----:B------:R-:W-:Y:S01]  /*0210*/  USHF.L.U32 UR4, UR4, 0x1, URZ ;  /* 0x0000000104047899 */ /* 0x000fe2000800063f */
[----:B------:R-:W0:Y:S11]  /*0220*/  FENCE.VIEW.ASYNC.S ;  /* 0x00000000000073c6 */ /* 0x000e360000000000 */
[----:B0-----:R0:W1:Y:S01]  /*0230*/  SYNCS.EXCH.64 URZ, [UR8], UR4 ;  /* 0x00000004083f75b2 */ /* 0x0010620008000100 */
[----:B------:R0:W2:Y:S01]  /*0240*/  SYNCS.EXCH.64 URZ, [UR8+0x38], UR6 ;  /* 0x00003806083f75b2 */ /* 0x0000a20008000100 */
[----:B------:R0:W3:Y:S01]  /*0250*/  SYNCS.EXCH.64 URZ, [UR8+0x8], UR4 ;  /* 0x00000804083f75b2 */ /* 0x0000e20008000100 */
[----:B------:R0:W4:Y:S01]  /*0260*/  SYNCS.EXCH.64 URZ, [UR8+0x40], UR6 ;  /* 0x00004006083f75b2 */ /* 0x0001220008000100 */
[----:B------:R0:W0:Y:S01]  /*0270*/  SYNCS.EXCH.64 URZ, [UR8+0x10], UR4 ;  /* 0x00001004083f75b2 */ /* 0x0000220008000100 */
        /* <DEDUP_REMOVED lines=9> */
[----:B------:R-:W-:Y:S01]  /*0310*/  NOP ;  /* 0x0000000000007918 */ /* 0x000fe20000000000 */
.L_x_2:
[----:B------:R-:W5:Y:S01]  /*0320*/  SHFL.IDX PT, R0, R0, RZ, 0x1f ;  /* 0x00001fff00007589 */ /* 0x000f6200000e0000 */
[----:B------:R-:W-:Y:S01]  /*0330*/  ELECT P0, URZ, PT ;  /* 0x00000000003f782f */ /* 0x000fe20003800000 */
[----:B------:R-:W1:Y:S01]  /*0340*/  LDC R2, c[0x0][0x65c] ;  /* 0x00019700ff027b82 */ /* 0x000e620000000800 */
[----:B------:R-:W-:Y:S01]  /*0350*/  SHF.R.S32.HI R7, RZ, 0x1f, R4 ;  /* 0x0000001fff077819 */ /* 0x000fe20000011404 */
[----:B------:R-:W2:Y:S01]  /*0360*/  S2R R5, SR_CTAID.Y ;  /* 0x0000000000057919 */ /* 0x000ea20000002600 */
[----:B0-----:R-:W-:Y:S01]  /*0370*/  UMOV UR4, 0x20 ;  /* 0x0000002000047882 */ /* 0x001fe20000000000 */
[----:B------:R-:W-:Y:S01]  /*0380*/  NOP ;  /* 0x0000000000007918 */ /* 0x000fe20000000000 */
[----:B------:R-:W-:Y:S01]  /*0390*/  LEA.HI R7, R7, R4, RZ, 0x2 ;  /* 0x0000000407077211 */ /* 0x000fe200078f10ff */
[----:B------:R-:W0:Y:S01]  /*03a0*/  S2R R6, SR_CTAID.X ;  /* 0x0000000000067919 */ /* 0x000e220000002500 */
[----:B------:R-:W-:Y:S01]  /*03b0*/  ISETP.NE.AND P2, PT, R10, RZ, PT ;  /* 0x000000ff0a00720c */ /* 0x000fe20003f45270 */
[----:B------:R-:W-:Y:S01]  /*03c0*/  NOP ;  /* 0x0000000000007918 */ /* 0x000fe20000000000 */
[----:B------:R-:W-:-:S02]  /*03d0*/  LOP3.LUT R7, R7, 0xfffffffc, RZ, 0xc0, !PT ;  /* 0xfffffffc07077812 */ /* 0x000fc400078ec0ff */
[----:B-----5:R-:W-:Y:S02]  /*03e0*/  ISETP.NE.OR P0, PT, R0, RZ, !P0 ;  /* 0x000000ff0000720c */ /* 0x020fe40004705670 */
[----:B-1----:R-:W-:-:S04]  /*03f0*/  ISETP.NE.AND P3, PT, R2, 0x1, PT ;  /* 0x000000010200780c */ /* 0x002fc80003f65270 */
[----:B------:R-:W-:Y:S01]  /*0400*/  P2R R0, PR, RZ, 0x8 ;  /* 0x00000008ff007803 */ /* 0x000fe20000000000 */
[----:B------:R-:W-:Y:S01]  /*0410*/  IMAD.IADD R0, R4, 0x1, -R7 ;  /* 0x0000000104007824 */ /* 0x000fe200078e0a07 */
[----:B------:R-:W-:Y:S01]  /*0420*/  LOP3.LUT R4, R3, 0x7f, RZ, 0xc0, !PT ;  /* 0x0000007f03047812 */ /* 0x000fe200078ec0ff */
[----:B------:R-:W-:-:S03]  /*0430*/  IMAD.MOV.U32 R7, RZ, RZ, RZ ;  /* 0x000000ffff077224 */ /* 0x000fc600078e00ff */
[----:B------:R-:W-:Y:S01]  /*0440*/  ISETP.NE.AND P1, PT, R0, 0x3, PT ;  /* 0x000000030000780c */ /* 0x000fe20003f25270 */
[----:B------:R-:W-:Y:S01]  /*0450*/  VOTEU.ALL UP0, P0 ;  /* 0x00000000003f7886 */ /* 0x000fe20000000000 */
[----:B------:R-:W-:Y:S01]  /*0460*/  VOTEU.ALL UP1, P0 ;  /* 0x00000000003f7886 */ /* 0x000fe20000020000 */
[----:B------:R-:W0:Y:S01]  /*0470*/  @P3 LDC R17, c[0x0][0x10] ;  /* 0x00000400ff113b82 */ /* 0x000e220000000800 */
[----:B--2---:R-:W-:Y:S02]  /*0480*/  @P3 IMAD.MOV.U32 R8, RZ, RZ, R5 ;  /* 0x000000ffff083224 */ /* 0x004fe400078e0005 */
[----:B------:R-:W-:Y:S01]  /*0490*/  @!UP0 UMOV UR6, 0x400 ;  /* 0x0000040000068882 */ /* 0x000fe20000000000 */
[----:B------:R-:W-:-:S04]  /*04a0*/  @!UP0 UIADD3 UR4, -UR4, 0x100000, URZ ;  /* 0x0010000004048890 */ /* 0x000fc8000fffe13f */
[----:B------:R-:W-:Y:S02]  /*04b0*/  @!UP0 USHF.L.U32 UR5, UR4, 0xb, URZ ;  /* 0x0000000b04058899 */ /* 0x000fe4000800063f */
[----:B------:R-:W-:Y:S01]  /*04c0*/  @!UP0 USHF.L.U32 UR4, UR4, 0x1, URZ ;  /* 0x0000000104048899 */ /* 0x000fe2000800063f */
[----:B------:R-:W-:Y:S01]  /*04d0*/  @P3 IMAD.MOV.U32 R9, RZ, RZ, RZ ;  /* 0x000000ffff093224 */ /* 0x000fe200078e00ff */
[----:B------:R-:W1:Y:S08]  /*04e0*/  @!UP0 S2UR UR7, SR_CgaCtaId ;  /* 0x00000000000789c3 */ /* 0x000e700000008800 */
[----:B------:R-:W2:Y:S01]  /*04f0*/  @!P3 LDC R11, c[0x0][0xc] ;  /* 0x00000300ff0bbb82 */ /* 0x000ea20000000800 */
[----:B0-----:R-:W-:Y:S01]  /*0500*/  @P3 IMAD.WIDE.U32 R16, R6, R17, R8 ;  /* 0x0000001106103225 */ /* 0x001fe200078e0008 */
[----:B-1----:R-:W-:Y:S01]  /*0510*/  @!UP0 ULEA UR8, UR7, UR6, 0x18 ;  /* 0x0000000607088291 */ /* 0x002fe2000f8ec03f */
[----:B------:R-:W-:-:S02]  /*0520*/  VOTEU.ALL UP0, P0 ;  /* 0x00000000003f7886 */ /* 0x000fc40000000000 */
[----:B------:R-:W-:Y:S01]  /*0530*/  ULDC UR6, c[0x0][0xc] ;  /* 0x0000030000067ab9 */ /* 0x000fe20000000800 */
[----:B------:R-:W-:Y:S01]  /*0540*/  ISETP.EQ.OR P0, PT, R0, RZ, !P1 ;  /* 0x000000ff0000720c */ /* 0x000fe20004f02670 */
[----:B------:R-:W-:-:S03]  /*0550*/  ULDC UR7, c[0x0][0x10] ;  /* 0x0000040000077ab9 */ /* 0x000fc60000000800 */
[C---:B------:R-:W-:Y:S01]  /*0560*/  ISETP.EQ.AND P0, PT, R10.reuse, RZ, P0 ;  /* 0x000000ff0a00720c */ /* 0x040fe20000702270 */
[----:B------:R-:W-:Y:S02]  /*0570*/  VIADD R10, R10, 0xffffffff ;  /* 0xffffffff0a0a7836 */ /* 0x000fe40000000000 */
[----:B--2---:R-:W-:Y:S01]  /*0580*/  @!P3 IMAD.WIDE.U32 R8, R11, R5, R6 ;  /* 0x000000050b08b225 */ /* 0x004fe200078e0006 */
[----:B------:R-:W0:Y:S02]  /*0590*/  FENCE.VIEW.ASYNC.S ;  /* 0x00000000000073c6 */ /* 0x000e240000000000 */
[----:B0-----:R-:W3:Y:S01]  /*05a0*/  @!UP0 SYNCS.EXCH.64 URZ, [UR8+0x80], UR4 ;  /* 0x00008004083f85b2 */ /* 0x001ee20008000100 */
[----:B------:R-:W-:Y:S01]  /*05b0*/  SEL R18, RZ, 0x1, !P0 ;  /* 0x00000001ff127807 */ /* 0x000fe20004000000 */
[----:B------:R-:W-:Y:S01]  /*05c0*/  @P3 IMAD.MOV.U32 R11, RZ, RZ, RZ ;  /* 0x000000ffff0b3224 */ /* 0x000fe200078e00ff */
[----:B------:R-:W-:Y:S01]  /*05d0*/  ISETP.GE.U32.AND P1, PT, R10, 0x2, PT ;  /* 0x000000020a00780c */ /* 0x000fe20003f26070 */
[----:B------:R-:W-:-:S02]  /*05e0*/  @!P3 IMAD.MOV.U32 R16, RZ, RZ, R8 ;  /* 0x000000ffff10b224 */ /* 0x000fc400078e0008 */
[----:B------:R-:W-:Y:S01]  /*05f0*/  @P3 IMAD.IADD R17, R17, 0x1, R11 ;  /* 0x0000000111113824 */ /* 0x000fe200078e020b */
[----:B------:R-:W-:Y:S01]  /*0600*/  SEL R18, R18, 0x2, P1 ;  /* 0x0000000212127807 */ /* 0x000fe20000800000 */
[----:B------:R-:W-:Y:S01]  /*0610*/  @!P3 IMAD.MOV.U32 R17, RZ, RZ, R9 ;  /* 0x000000ffff11b224 */ /* 0x000fe200078e0009 */
[----:B------:R0:W3:Y:S01]  /*0620*/  @!UP1 SYNCS.EXCH.64 URZ, [UR8+0x88], UR4 ;  /* 0x00008804083f95b2 */ /* 0x0000e20008000100 */
[----:B------:R-:W-:Y:S01]  /*0630*/  NOP ;  /* 0x0000000000007918 */ /* 0x000fe20000000000 */
[----:B0-----:R-:W-:-:S03]  /*0640*/  UIMAD.WIDE.U32 UR4, UR6, UR7, URZ ;  /* 0x00000007060472a5 */ /* 0x001fc6000f8e003f */
[----:B------:R-:W-:Y:S02]  /*0650*/  ULDC UR6, c[0x0][0x14] ;  /* 0x0000050000067ab9 */ /* 0x000fe40000000800 */
[----:B------:R-:W-:Y:S02]  /*0660*/  UIMAD.WIDE.U32 UR36, UR4, UR6, URZ ;  /* 0x00000006042472a5 */ /* 0x000fe4000f8e003f */
[----:B------:R-:W-:-:S04]  /*0670*/  UIMAD UR42, UR5, UR6, URZ ;  /* 0x00000006052a72a4 */ /* 0x000fc8000f8e023f */
[----:B------:R-:W-:Y:S01]  /*0680*/  UIADD3 UR42, UR37, UR42, URZ ;  /* 0x0000002a252a7290 */ /* 0x000fe2000fffe03f */
[----:B---34-:R-:W-:Y:S06]  /*0690*/  BAR.SYNC.DEFER_BLOCKING 0x0 ;  /* 0x0000000000007b1d */ /* 0x018fec0000010000 */
[----:B------:R-:W-:Y:S05]  /*06a0*/  @!P2 BRA `(.L_x_3) ;  /* 0x000000500048a947 */ /* 0x000fea0003800000 */
[----:B------:R-:W-:-:S13]  /*06b0*/  ISETP.GT.U32.AND P0, PT, R10, 0x1, PT ;  /* 0x000000010a00780c */ /* 0x000fda0003f04070 */
[----:B------:R-:W-:Y:S05]  /*06c0*/  @P0 EXIT ;  /* 0x000000000000094d */ /* 0x000fea0003800000 */
[----:B------:R-:W-:Y:S01]  /*06d0*/  ULDC.64 UR4, c[0x0][0x650] ;  /* 0x0001940000047ab9 */ /* 0x000fe20000000a00 */
[----:B------:R-:W-:Y:S01]  /*06e0*/  PRMT R0, RZ, 0x7610, R0 ;  /* 0x00007610ff007816 */ /* 0x000fe20000000000 */
[----:B------:R-:W-:Y:S01]  /*06f0*/  IMAD.MOV.U32 R99, RZ, RZ, -0x1 ;  /* 0xffffffffff637424 */ /* 0x000fe200078e00ff */
[----:B------:R-:W-:Y:S01]  /*0700*/  ISETP.GE.U32.AND P0, PT, R16, UR4, PT ;  /* 0x0000000410007c0c */ /* 0x000fe2000bf06070 */
[----:B------:R-:W-:Y:S02]  /*0710*/  IMAD.MOV.U32 R98, RZ, RZ, -0x1 ;  /* 0xffffffffff627424 */ /* 0x000fe400078e00ff */
[----:B------:R-:W-:Y:S01]  /*0720*/  IMAD.MOV.U32 R97, RZ, RZ, -0x1 ;  /* 0xffffffffff617424 */ /* 0x000fe200078e00ff */
[----:B------:R-:W-:-:S13]  /*0730*/  ISETP.GE.U32.AND.EX P0, PT, R17, UR5, PT, P0 ;  /* 0x0000000511007c0c */ /* 0x000fda000bf06100 */
[----:B------:R-:W-:Y:S05]  /*0740*/  @P0 BRA `(.L_x_4) ;  /* 0x0000000400540947 */ /* 0x000fea0003800000 */
[----:B------:R-:W0:Y:S01]  /*0750*/  LDC.64 R20, c[0x0][0x628] ;  /* 0x00018a00ff147b82 */ /* 0x000e220000000a00 */
[----:B------:R-:W-:Y:S02]  /*0760*/  IMAD.MOV.U32 R8, RZ, RZ, R16 ;  /* 0x000000ffff087224 */ /* 0x000fe400078e0010 */
[----:B------:R-:W-:-:S05]  /*0770*/  IMAD.MOV.U32 R9, RZ, RZ, R17 ;  /* 0x000000ffff097224 */ /* 0x000fca00078e0011 */
[----:B------:R-:W1:Y:S08]  /*0780*/  LDC R0, c[0x0][0x630] ;  /* 0x00018c00ff007b82 */ /* 0x000e700000000800 */
[----:B------:R-:W2:Y:S01]  /*0790*/  LDC.64 R22, c[0x0][0x620] ;  /* 0x00018800ff167b82 */ /* 0x000ea20000000a00 */
[----:B0-----:R-:W-:-:S04]  /*07a0*/  ISETP.NE.U32.AND P0, PT, R20, RZ, PT ;  /* 0x000000ff1400720c */ /* 0x001fc80003f05070 */
[----:B------:R-:W-:-:S13]  /*07b0*/  ISETP.NE.AND.EX P0, PT, R21, RZ, PT, P0 ;  /* 0x000000ff1500720c */ /* 0x000fda0003f05300 */
[----:B-12---:R-:W-:Y:S05]  /*07c0*/  @!P0 BRA `(.L_x_5) ;  /* 0x0000000000288947 */ /* 0x006fea0003800000 */
[----:B------:R-:W0:Y:S02]  /*07d0*/  LDC R13, c[0x0][0x634] ;  /* 0x00018d00ff0d7b82 */ /* 0x000e240000000800 */
[----:B0-----:R-:W-:-:S05]  /*07e0*/  IADD3 R13, P0, R16, R13, RZ ;  /* 0x0000000d100d7210 */ /* 0x001fca0007f1e0ff */
[----:B------:R-:W-:-:S04]  /*07f0*/  IMAD.X R15, RZ, RZ, R17, P0 ;  /* 0x000000ffff0f7224 */ /* 0x000fc800000e0611 */
[----:B------:R-:W-:-:S04]  /*0800*/  IMAD.WIDE.U32 R8, R15, R20, RZ ;  /* 0x000000140f087225 */ /* 0x000fc800078e00ff */
[----:B------:R-:W-:-:S04]  /*0810*/  IMAD.WIDE.U32 R10, P0, R13, R21, R8 ;  /* 0x000000150d0a7225 */ /* 0x000fc80007800008 */
[----:B------:R-:W-:-:S04]  /*0820*/  IMAD.WIDE.U32 R8, R13, R20, RZ ;  /* 0x000000140d087225 */ /* 0x000fc800078e00ff */
[----:B------:R-:W-:Y:S01]  /*0830*/  IMAD.X R13, RZ, RZ, RZ, P0 ;  /* 0x000000ffff0d7224 */ /* 0x000fe200000e06ff */
[----:B------:R-:W-:Y:S01]  /*0840*/  IADD3 RZ, P0, R9, R10, RZ ;  /* 0x0000000a09ff7210 */ /* 0x000fe20007f1e0ff */
[----:B------:R-:W-:-:S04]  /*0850*/  IMAD.MOV.U32 R12, RZ, RZ, R11 ;  /* 0x000000ffff0c7224 */ /* 0x000fc800078e000b */
[----:B------:R-:W-:-:S08]  /*0860*/  IMAD.WIDE.U32.X R8, R15, R21, R12, P0 ;  /* 0x000000150f087225 */ /* 0x000fd000000e040c */
.L_x_5:
[-CC-:B------:R-:W-:Y:S01]  /*0870*/  SHF.R.U64 R97, R8, R0.reuse, R9.reuse ;  /* 0x0000000008617219 */ /* 0x180fe20000001209 */
[----:B------:R-:W0:Y:S01]  /*0880*/  LDC R12, c[0x0][0x618] ;  /* 0x00018600ff0c7b82 */ /* 0x000e220000000800 */
[----:B------:R-:W-:Y:S01]  /*0890*/  SHF.R.U32.HI R7, RZ, R0, R9 ;  /* 0x00000000ff077219 */ /* 0x000fe20000011609 */
[----:B------:R-:W-:Y:S01]  /*08a0*/  ULDC UR4, c[0x0][0x150] ;  /* 0x0000540000047ab9 */ /* 0x000fe20000000800 */
[----:B------:R-:W-:Y:S02]  /*08b0*/  IADD3 R11, P0, RZ, -R97, RZ ;  /* 0x80000061ff0b7210 */ /* 0x000fe40007f1e0ff */
[----:B------:R-:W-:-:S03]  /*08c0*/  I2FP.F32.U32 R0, R6 ;  /* 0x0000000600007245 */ /* 0x000fc60000201000 */
[----:B------:R-:W1:Y:S01]  /*08d0*/  LDC.64 R30, c[0x0][0x640] ;  /* 0x00019000ff1e7b82 */ /* 0x000e620000000a00 */
[----:B------:R-:W-:Y:S02]  /*08e0*/  IMAD.X R13, RZ, RZ, ~R7, P0 ;  /* 0x000000ffff0d7224 */ /* 0x000fe400000e0e07 */
[----:B------:R-:W-:Y:S01]  /*08f0*/  FMUL R0, R0, UR4 ;  /* 0x0000000400007c20 */ /* 0x000fe20008400000 */
[----:B------:R-:W-:Y:S01]  /*0900*/  IMAD.WIDE.U32 R8, R11, R22, R16 ;  /* 0x000000160b087225 */ /* 0x000fe200078e0010 */
[----:B------:R-:W-:-:S03]  /*0910*/  ULDC UR4, c[0x0][0x154] ;  /* 0x0000550000047ab9 */ /* 0x000fc60000000800 */
[----:B------:R-:W-:Y:S01]  /*0920*/  IMAD R10, R13, R22, RZ ;  /* 0x000000160d0a7224 */ /* 0x000fe200078e02ff */
[----:B------:R-:W2:Y:S01]  /*0930*/  LDC R7, c[0x0][0x144] ;  /* 0x00005100ff077b82 */ /* 0x000ea20000000800 */
[----:B------:R-:W3:Y:S02]  /*0940*/  F2I.U32.TRUNC.NTZ R0, R0 ;  /* 0x0000000000007305 */ /* 0x000ee4000020f000 */
[----:B------:R-:W-:-:S04]  /*0950*/  IMAD R11, R11, R23, R10 ;  /* 0x000000170b0b7224 */ /* 0x000fc800078e020a */
[----:B------:R-:W-:Y:S01]  /*0960*/  IMAD.IADD R9, R9, 0x1, R11 ;  /* 0x0000000109097824 */ /* 0x000fe200078e020b */
[----:B------:R-:W4:Y:S01]  /*0970*/  LDC R24, c[0x0][0x608] ;  /* 0x00018200ff187b82 */ /* 0x000f220000000800 */
[----:B------:R-:W-:-:S03]  /*0980*/  IMAD.MOV.U32 R11, RZ, RZ, -0x1 ;  /* 0xffffffffff0b7424 */ /* 0x000fc600078e00ff */
[-CC-:B0-----:R-:W-:Y:S02]  /*0990*/  SHF.R.U64 R22, R8, R12.reuse, R9.reuse ;  /* 0x0000000c08167219 */ /* 0x181fe40000001209 */
[----:B------:R-:W-:Y:S02]  /*09a0*/  I2FP.F32.U32 R8, R5 ;  /* 0x0000000500087245 */ /* 0x000fe40000201000 */
[----:B------:R-:W0:Y:S01]  /*09b0*/  LDC R28, c[0x0][0x658] ;  /* 0x00019600ff1c7b82 */ /* 0x000e220000000800 */
[----:B-1----:R-:W-:Y:S01]  /*09c0*/  ISETP.NE.U32.AND P0, PT, R30, RZ, PT ;  /* 0x000000ff1e00720c */ /* 0x002fe20003f05070 */
[----:B---3--:R-:W-:Y:S02]  /*09d0*/  IMAD.MOV R10, RZ, RZ, -R0 ;  /* 0x000000ffff0a7224 */ /* 0x008fe400078e0a00 */
[----:B------:R-:W-:Y:S01]  /*09e0*/  FMUL R8, R8, UR4 ;  /* 0x0000000408087c20 */ /* 0x000fe20008400000 */
[----:B------:R-:W-:Y:S02]  /*09f0*/  SHF.R.U32.HI R9, RZ, R12, R9 ;  /* 0x0000000cff097219 */ /* 0x000fe40000011609 */
[----:B------:R-:W-:Y:S01]  /*0a00*/  ISETP.NE.AND.EX P0, PT, R31, RZ, PT, P0 ;  /* 0x000000ff1f00720c */ /* 0x000fe20003f05300 */
[----:B------:R1:W3:Y:S01]  /*0a10*/  F2I.U32.TRUNC.NTZ R15, R8 ;  /* 0x00000008000f7305 */ /* 0x0002e2000020f000 */
[----:B------:R-:W1:Y:S01]  /*0a20*/  LDC R20, c[0x0][0x148] ;  /* 0x00005200ff147b82 */ /* 0x000e620000000800 */
[----:B--2---:R-:W-:-:S07]  /*0a30*/  IMAD R0, R7, R10, R6 ;  /* 0x0000000a07007224 */ /* 0x004fce00078e0206 */
[----:B------:R-:W2:Y:S01]  /*0a40*/  LDC R26, c[0x0][0x600] ;  /* 0x00018000ff1a7b82 */ /* 0x000ea20000000800 */
[-CC-:B----4-:R-:W-:Y:S02]  /*0a50*/  SHF.R.U64 R32, R22, R24.reuse, R9.reuse ;  /* 0x0000001816207219 */ /* 0x190fe40000001209 */
[----:B------:R-:W-:Y:S01]  /*0a60*/  SHF.R.U32.HI R7, RZ, R24, R9 ;  /* 0x00000018ff077219 */ /* 0x000fe20000011609 */
[----:B------:R-:W-:-:S04]  /*0a70*/  IMAD.MOV.U32 R9, RZ, RZ, 0x1 ;  /* 0x00000001ff097424 */ /* 0x000fc800078e00ff */
[----:B------:R-:W4:Y:S01]  /*0a80*/  LDC R21, c[0x0][0x648] ;  /* 0x00019200ff157b82 */ /* 0x000f220000000800 */
[-C--:B0-----:R-:W-:Y:S02]  /*0a90*/  SHF.L.U32 R6, R11, R28.reuse, RZ ;  /* 0x0000001c0b067219 */ /* 0x081fe400000006ff */
[--C-:B------:R-:W-:Y:S02]  /*0aa0*/  SHF.R.U64 R24, R32, R28, R7.reuse ;  /* 0x0000001c20187219 */ /* 0x100fe40000001207 */
[----:B------:R-:W-:Y:S02]  /*0ab0*/  LOP3.LUT R13, RZ, R6, RZ, 0x33, !PT ;  /* 0x00000006ff0d7212 */ /* 0x000fe400078e33ff */
[-C--:B------:R-:W-:Y:S01]  /*0ac0*/  SHF.R.U32.HI R7, RZ, R28.reuse, R7 ;  /* 0x0000001cff077219 */ /* 0x080fe20000011607 */
[----:B------:R-:W0:Y:S01]  /*0ad0*/  LDC R23, c[0x0][0x638] ;  /* 0x00018e00ff177b82 */ /* 0x000e220000000800 */
[----:B------:R-:W-:Y:S01]  /*0ae0*/  SHF.L.U32 R12, R9, R28, RZ ;  /* 0x0000001c090c7219 */ /* 0x000fe200000006ff */
[----:B------:R-:W-:-:S06]  /*0af0*/  IMAD.MOV.U32 R6, RZ, RZ, R24 ;  /* 0x000000ffff067224 */ /* 0x000fcc00078e0018 */
[----:B------:R-:W0:Y:S01]  /*0b00*/  LDC R99, c[0x0][0x610] ;  /* 0x00018400ff637b82 */ /* 0x000e220000000800 */
[----:B-1-3--:R-:W-:Y:S05]  /*0b10*/  @!P0 BRA `(.L_x_6) ;  /* 0x0000000000288947 */ /* 0x00afea0003800000 */
[----:B------:R-:W1:Y:S02]  /*0b20*/  LDC R11, c[0x0][0x64c] ;  /* 0x00019300ff0b7b82 */ /* 0x000e640000000800 */
[----:B-1----:R-:W-:-:S05]  /*0b30*/  IADD3 R11, P0, R24, R11, RZ ;  /* 0x0000000b180b7210 */ /* 0x002fca0007f1e0ff */
        /* <DEDUP_REMOVED lines=8> */
.L_x_6:
[----:B----4-:R-:W-:Y:S01]  /*0bc0*/  SHF.R.U64 R6, R6, R21, R7 ;  /* 0x0000001506067219 */ /* 0x010fe20000001207 */
[----:B--2---:R-:W-:Y:S01]  /*0bd0*/  VIADD R7, R26, 0xffffffff ;  /* 0xffffffff1a077836 */ /* 0x004fe20000000000 */
[----:B------:R-:W-:Y:S01]  /*0be0*/  LOP3.LUT R13, R32, R13, RZ, 0xc0, !PT ;  /* 0x0000000d200d7212 */ /* 0x000fe200078ec0ff */
[----:B------:R-:W-:Y:S02]  /*0bf0*/  IMAD.MOV R15, RZ, RZ, -R15 ;  /* 0x000000ffff0f7224 */ /* 0x000fe400078e0a0f */
[----:B------:R-:W-:Y:S02]  /*0c00*/  IMAD.MOV R8, RZ, RZ, -R6 ;  /* 0x000000ffff087224 */ /* 0x000fe400078e0a06 */
[----:B------:R-:W-:Y:S01]  /*0c10*/  IMAD R13, R12, R6, R13 ;  /* 0x000000060c0d7224 */ /* 0x000fe200078e020d */
[----:B------:R-:W-:Y:S01]  /*0c20*/  LOP3.LUT R6, R22, R7, RZ, 0xc0, !PT ;  /* 0x0000000716067212 */ /* 0x000fe200078ec0ff */
[----:B------:R-:W-:Y:S02]  /*0c30*/  @P3 IMAD R0, R20, R15, R5 ;  /* 0x0000000f14003224 */ /* 0x000fe400078e0205 */
[----:B0-----:R-:W-:-:S02]  /*0c40*/  IMAD R5, R8, R23, R24 ;  /* 0x0000001708057224 */ /* 0x001fc400078e0218 */
[----:B------:R-:W-:Y:S02]  /*0c50*/  IMAD R99, R13, R99, R0 ;  /* 0x000000630d637224 */ /* 0x000fe400078e0200 */
[----:B------:R-:W-:Y:S02]  /*0c60*/  IMAD R6, R5, R26, R6 ;  /* 0x0000001a05067224 */ /* 0x000fe400078e0206 */
[----:B------:R-:W-:-:S03]  /*0c70*/  IMAD.MOV.U32 R0, RZ, RZ, 0x1 ;  /* 0x00000001ff007424 */ /* 0x000fc600078e00ff */
[----:B------:R-:W-:Y:S02]  /*0c80*/  SEL R98, R6, R99, !P3 ;  /* 0x0000006306627207 */ /* 0x000fe40005800000 */
[----:B------:R-:W-:-:S07]  /*0c90*/  SEL R99, R99, R6, !P3 ;  /* 0x0000000663637207 */ /* 0x000fce0005800000 */
.L_x_4:
[----:B------:R-:W-:-:S08]  /*0ca0*/  NOP ;  /* 0x0000000000007918 */ /* 0x000fd00000000000 */
[----:B------:R-:W0:Y:S02]  /*0cb0*/  USETMAXREG.TRY_ALLOC.CTAPOOL UP0, 0xe8 ;  /* 0x000000e8000079c8 */ /* 0x000e240008000600 */
[----:B0-----:R-:W-:-:S13]  /*0cc0*/  PLOP3.LUT P0, PT, PT, PT, UP0, 0x80, 0x0 ;  /* 0x000000000000781c */ /* 0x001fda0003f0f008 */
[----:B------:R-:W-:Y:S05]  /*0cd0*/  @!P0 BRA `(.L_x_4) ;  /* 0xfffffffc00f08947 */ /* 0x000fea000383ffff */
[----:B------:R-:W-:Y:S01]  /*0ce0*/  ULDC.64 UR4, c[0x0][0x598] ;  /* 0x0001660000047ab9 */ /* 0x000fe20000000a00 */
[----:B------:R-:W-:Y:S01]  /*0cf0*/  ULDC.64 UR38, c[0x0][0x208] ;  /* 0x0000820000267ab9 */ /* 0x000fe20000000a00 */
[----:B------:R-:W-:-:S04]  /*0d00*/  ISETP.NE.U32.AND P0, PT, RZ, UR4, PT ;  /* 0x00000004ff007c0c */ /* 0x000fc8000bf05070 */
[----:B------:R-:W-:-:S13]  /*0d10*/  ISETP.NE.AND.EX P0, PT, RZ, UR5, PT, P0 ;  /* 0x00000005ff007c0c */ /* 0x000fda000bf05300 */
[----:B------:R-:W-:Y:S05]  /*0d20*/  @!P0 BRA `(.L_x_7) ;  /* 0x00000000001c8947 */ /* 0x000fea0003800000 */
[----:B------:R-:W0:Y:S02]  /*0d30*/  LDC.64 R6, c[0x0][0x598] ;  /* 0x00016600ff067b82 */ /* 0x000e240000000a00 */
[----:B0-----:R-:W2:Y:S02]  /*0d40*/  LDG.E.64 R6, desc[UR38][R6.64] ;  /* 0x0000002606067981 */ /* 0x001ea4000c1e1b00 */
[----:B--2---:R-:W-:-:S04]  /*0d50*/  ISETP.NE.U32.AND P0, PT, R6, RZ, PT ;  /* 0x000000ff0600720c */ /* 0x004fc80003f05070 */
[----:B------:R-:W-:-:S13]  /*0d60*/  ISETP.NE.AND.EX P0, PT, R7, RZ, PT, P0 ;  /* 0x000000ff0700720c */ /* 0x000fda0003f05300 */
[----:B------:R-:W-:Y:S05]  /*0d70*/  @!P0 BRA `(.L_x_7) ;  /* 0x0000000000088947 */ /* 0x000fea0003800000 */
[----:B------:R0:W5:Y:S01]  /*0d80*/  LD.E R19, desc[UR38][R6.64] ;  /* 0x0000002606137980 */ /* 0x000162000c101900 */
[----:B------:R-:W-:Y:S05]  /*0d90*/  BRA `(.L_x_8) ;  /* 0x0000000000247947 */ /* 0x000fea0003800000 */
.L_x_7:
[----:B------:R-:W-:Y:S02]  /*0da0*/  ULDC.64 UR4, c[0x0][0x588] ;  /* 0x0001620000047ab9 */ /* 0x000fe40000000a00 */
[----:B------:R-:W-:-:S04]  /*0db0*/  ISETP.NE.U32.AND P0, PT, RZ, UR4, PT ;  /* 0x00000004ff007c0c */ /* 0x000fc8000bf05070 */
[----:B------:R-:W-:-:S13]  /*0dc0*/  ISETP.NE.AND.EX P0, PT, RZ, UR5, PT, P0 ;  /* 0x00000005ff007c0c */ /* 0x000fda000bf05300 */
[----:B------:R-:W-:Y:S05]  /*0dd0*/  @!P0 BRA `(.L_x_9) ;  /* 0x00000000000c8947 */ /* 0x000fea0003800000 */
[----:B------:R-:W0:Y:S02]  /*0de0*/  LDC.64 R6, c[0x0][0x588] ;  /* 0x00016200ff067b82 */ /* 0x000e240000000a00 */
[----:B0-----:R1:W5:Y:S01]  /*0df0*/  LDG.E R19, desc[UR38][R6.64] ;  /* 0x0000002606137981 */ /* 0x001362000c1e1900 */
[----:B------:R-:W-:Y:S05]  /*0e00*/  BRA `(.L_x_8) ;  /* 0x0000000000087947 */ /* 0x000fea0003800000 */
.L_x_9:
[----:B------:R-:W-:Y:S02]  /*0e10*/  ULDC UR4, c[0x0][0x580] ;  /* 0x0001600000047ab9 */ /* 0x000fe40000000800 */
[----:B------:R-:W-:-:S07]  /*0e20*/  IMAD.U32 R19, RZ, RZ, UR4 ;  /* 0x00000004ff137e24 */ /* 0x000fce000f8e00ff */
.L_x_8:
[----:B------:R-:W-:Y:S02]  /*0e30*/  ULDC.64 UR4, c[0x0][0x5a0] ;  /* 0x0001680000047ab9 */ /* 0x000fe40000000a00 */
[----:B------:R-:W-:-:S04]  /*0e40*/  ISETP.NE.U32.AND P0, PT, RZ, UR4, PT ;  /* 0x00000004ff007c0c */ /* 0x000fc8000bf05070 */
[----:B------:R-:W-:-:S13]  /*0e50*/  ISETP.NE.AND.EX P0, PT, RZ, UR5, PT, P0 ;  /* 0x00000005ff007c0c */ /* 0x000fda000bf05300 */
[----:B------:R-:W-:Y:S05]  /*0e60*/  @!P0 BRA `(.L_x_10) ;  /* 0x00000000001c8947 */ /* 0x000fea0003800000 */
[----:B01----:R-:W0:Y:S02]  /*0e70*/  LDC.64 R6, c[0x0][0x5a0] ;  /* 0x00016800ff067b82 */ /* 0x003e240000000a00 */
[----:B0-----:R-:W2:Y:S02]  /*0e80*/  LDG.E.64 R6, desc[UR38][R6.64] ;  /* 0x0000002606067981 */ /* 0x001ea4000c1e1b00 */
[----:B--2---:R-:W-:-:S04]  /*0e90*/  ISETP.NE.U32.AND P0, PT, R6, RZ, PT ;  /* 0x000000ff0600720c */ /* 0x004fc80003f05070 */
[----:B------:R-:W-:-:S13]  /*0ea0*/  ISETP.NE.AND.EX P0, PT, R7, RZ, PT, P0 ;  /* 0x000000ff0700720c */ /* 0x000fda0003f05300 */
[----:B------:R-:W-:Y:S05]  /*0eb0*/  @!P0 BRA `(.L_x_10) ;  /* 0x0000000000088947 */ /* 0x000fea0003800000 */
[----:B------:R0:W5:Y:S01]  /*0ec0*/  LD.E R88, desc[UR38][R6.64] ;  /* 0x0000002606587980 */ /* 0x000162000c101900 */
[----:B------:R-:W-:Y:S05]  /*0ed0*/  BRA `(.L_x_11) ;  /* 0x0000000000247947 */ /* 0x000fea0003800000 */
.L_x_10:
[----:B------:R-:W-:Y:S02]  /*0ee0*/  ULDC.64 UR4, c[0x0][0x590] ;  /* 0x0001640000047ab9 */ /* 0x000fe40000000a00 */
[----:B------:R-:W-:-:S04]  /*0ef0*/  ISETP.NE.U32.AND P0, PT, RZ, UR4, PT ;  /* 0x00000004ff007c0c */ /* 0x000fc8000bf05070 */
[----:B------:R-:W-:-:S13]  /*0f00*/  ISETP.NE.AND.EX P0, PT, RZ, UR5, PT, P0 ;  /* 0x00000005ff007c0c */ /* 0x000fda000bf05300 */
[----:B------:R-:W-:Y:S05]  /*0f10*/  @!P0 BRA `(.L_x_12) ;  /* 0x00000000000c8947 */ /* 0x000fea0003800000 */
[----:B------:R-:W2:Y:S02]  /*0f20*/  LDC.64 R88, c[0x0][0x590] ;  /* 0x00016400ff587b82 */ /* 0x000ea40000000a00 */
[----:B--2---:R2:W5:Y:S01]  /*0f30*/  LDG.E R88, desc[UR38][R88.64] ;  /* 0x0000002658587981 */ /* 0x004562000c1e1900 */
[----:B------:R-:W-:Y:S05]  /*0f40*/  BRA `(.L_x_11) ;  /* 0x0000000000087947 */ /* 0x000fea0003800000 */
.L_x_12:
[----:B------:R-:W-:Y:S02]  /*0f50*/  ULDC UR4, c[0x0][0x584] ;  /* 0x0001610000047ab9 */ /* 0x000fe40000000800 */
[----:B------:R-:W-:-:S07]  /*0f60*/  IMAD.U32 R88, RZ, RZ, UR4 ;  /* 0x00000004ff587e24 */ /* 0x000fce000f8e00ff */
.L_x_11:
[----:B------:R-:W-:-:S13]  /*0f70*/  LOP3.LUT P0, RZ, R0, 0xff, RZ, 0xc0, !PT ;  /* 0x000000ff00ff7812 */ /* 0x000fda000780c0ff */
[----:B------:R-:W-:Y:S05]  /*0f80*/  @!P0 EXIT ;  /* 0x000000000000894d */ /* 0x000fea0003800000 */
[----:B------:R-:W3:Y:S01]  /*0f90*/  LDC R90, c[0x0][0x658] ;  /* 0x00019600ff5a7b82 */ /* 0x000ee20000000800 */
[----:B------:R-:W-:Y:S01]  /*0fa0*/  ULDC.64 UR6, c[0x0][0x288] ;  /* 0x0000a20000067ab9 */ /* 0x000fe20000000a00 */
[----:B------:R-:W-:Y:S01]  /*0fb0*/  LOP3.LUT R14, R14, 0x1, RZ, 0xc0, !PT ;  /* 0x000000010e0e7812 */ /* 0x000fe200078ec0ff */
[----:B------:R-:W-:Y:S01]  /*0fc0*/  UIADD3 UR4, UR7, 0x7f, URZ ;  /* 0x0000007f07047890 */ /* 0x000fe2000fffe03f */
[----:B------:R-:W-:Y:S01]  /*0fd0*/  SHF.R.U32.HI R0, RZ, 0x2, R3 ;  /* 0x00000002ff007819 */ /* 0x000fe20000011603 */
[----:B01----:R-:W-:Y:S01]  /*0fe0*/  IMAD.MOV.U32 R7, RZ, RZ, -0x1 ;  /* 0xffffffffff077424 */ /* 0x003fe200078e00ff */
[----:B------:R-:W-:Y:S01]  /*0ff0*/  SHF.R.U32.HI R4, RZ, 0x1, R4 ;  /* 0x00000001ff047819 */ /* 0x000fe20000011604 */
[----:B------:R-:W-:Y:S01]  /*1000*/  USHF.R.S32.HI UR5, URZ, 0x1f, UR4 ;  /* 0x0000001f3f057899 */ /* 0x000fe20008011404 */
[----:B------:R-:W0:Y:S01]  /*1010*/  LDC R93, c[0x0][0x600] ;  /* 0x00018000ff5d7b82 */ /* 0x000e220000000800 */
[----:B------:R-:W-:Y:S01]  /*1020*/  IMAD.SHL.U32 R5, R14, 0x40, RZ ;  /* 0x000000400e057824 */ /* 0x000fe200078e00ff */
[----:B------:R-:W-:Y:S01]  /*1030*/  LOP3.LUT R0, R0, 0x7, RZ, 0xc0, !PT ;  /* 0x0000000700007812 */ /* 0x000fe200078ec0ff */
[----:B------:R-:W-:Y:S01]  /*1040*/  ULEA.HI UR5, UR5, UR4, URZ, 0x7 ;  /* 0x0000000405057291 */ /* 0x000fe2000f8f383f */
[----:B------:R-:W-:Y:S01]  /*1050*/  LOP3.LUT R23, R4, 0x30, RZ, 0xc0, !PT ;  /* 0x0000003004177812 */ /* 0x000fe200078ec0ff */
[----:B------:R-:W-:Y:S01]  /*1060*/  IMAD.MOV.U32 R9, RZ, RZ, 0x1 ;  /* 0x00000001ff097424 */ /* 0x000fe200078e00ff */
[--C-:B------:R-:W-:Y:S01]  /*1070*/  LOP3.LUT R22, R5, 0x40, R0.reuse, 0xe2, !PT ;  /* 0x0000004005167812 */ /* 0x100fe200078ee200 */
[----:B------:R-:W-:Y:S01]  /*1080*/  USHF.R.S32.HI UR43, URZ, 0x7, UR5 ;  /* 0x000000073f2b7899 */ /* 0x000fe20008011405 */
[-C--:B------:R-:W-:Y:S01]  /*1090*/  IADD3 R5, RZ, -R23.reuse, -R0 ;  /* 0x80000017ff057210 */ /* 0x080fe20007ffe800 */
[----:B------:R-:W-:Y:S01]  /*10a0*/  IMAD.U32 R6, RZ, RZ, UR6 ;  /* 0x00000006ff067e24 */ /* 0x000fe2000f8e00ff */
[C---:B--2---:R-:W-:Y:S01]  /*10b0*/  LOP3.LUT R89, R3.reuse, 0x3, RZ, 0xc0, !PT ;  /* 0x0000000303597812 */ /* 0x044fe200078ec0ff */
[----:B------:R-:W-:Y:S01]  /*10c0*/  UISETP.LT.AND UP0, UPT, UR43, 0x1, UPT ;  /* 0x000000012b00788c */ /* 0x000fe2000bf01270 */
[----:B------:R-:W-:Y:S01]  /*10d0*/  LOP3.LUT R92, R3, 0x80, RZ, 0xc0, !PT ;  /* 0x00000080035c7812 */ /* 0x000fe200078ec0ff */
[----:B------:R-:W-:Y:S01]  /*10e0*/  IMAD R5, R14, -0x40, R5 ;  /* 0xffffffc00e057824 */ /* 0x000fe200078e0205 */
[----:B------:R-:W-:Y:S01]  /*10f0*/  ULDC UR4, c[0x0][0x284] ;  /* 0x0000a10000047ab9 */ /* 0x000fe20000000800 */
[----:B------:R-:W-:Y:S01]  /*1100*/  LOP3.LUT R22, R22, R23, RZ, 0xfc, !PT ;  /* 0x0000001716167212 */ /* 0x000fe200078efcff */
[----:B------:R-:W-:Y:S01]  /*1110*/  USEL UR44, UR43, 0x1, UP0 ;  /* 0x000000012b2c7887 */ /* 0x000fe20008000000 */
[-C--:B---3--:R-:W-:Y:S01]  /*1120*/  SHF.L.U32 R7, R7, R90.reuse, RZ ;  /* 0x0000005a07077219 */ /* 0x088fe200000006ff */
[----:B------:R-:W-:Y:S01]  /*1130*/  IMAD R89, R89, -0x2, R6 ;  /* 0xfffffffe59597824 */ /* 0x000fe200078e0206 */
[----:B------:R-:W-:Y:S01]  /*1140*/  SHF.L.U32 R90, R9, R90, RZ ;  /* 0x0000005a095a7219 */ /* 0x000fe200000006ff */
[----:B------:R-:W-:Y:S01]  /*1150*/  IMAD.SHL.U32 R91, R3, 0x2, RZ ;  /* 0x00000002035b7824 */ /* 0x000fe200078e00ff */
[----:B------:R-:W-:Y:S01]  /*1160*/  SHF.R.U32.HI R92, RZ, 0x7, R92 ;  /* 0x00000007ff5c7819 */ /* 0x000fe2000001165c */
[----:B------:R-:W-:Y:S01]  /*1170*/  VIADD R95, R5, UR4 ;  /* 0x00000004055f7c36 */ /* 0x000fe20008000000 */
[----:B------:R-:W-:Y:S01]  /*1180*/  LOP3.LUT R94, RZ, R7, RZ, 0x33, !PT ;  /* 0x00000007ff5e7212 */ /* 0x000fe200078e33ff */
[----:B0-----:R-:W-:Y:S01]  /*1190*/  VIADD R93, R93, 0xffffffff ;  /* 0xffffffff5d5d7836 */ /* 0x001fe20000000000 */
[----:B------:R-:W-:Y:S01]  /*11a0*/  UIADD3 UR44, UR43, -UR44, URZ ;  /* 0x8000002c2b2c7290 */ /* 0x000fe2000fffe03f */
[----:B------:R-:W-:Y:S01]  /*11b0*/  IMAD.MOV.U32 R23, RZ, RZ, RZ ;  /* 0x000000ffff177224 */ /* 0x000fe200078e00ff */
[----:B------:R-:W-:Y:S01]  /*11c0*/  UMOV UR40, URZ ;  /* 0x0000003f00287c82 */ /* 0x000fe20008000000 */
[----:B------:R-:W-:-:S09]  /*11d0*/  UMOV UR41, URZ ;  /* 0x0000003f00297c82 */ /* 0x000fd20008000000 */
.L_x_162:
[----:B0-----:R-:W0:Y:S01]  /*11e0*/  SHFL.IDX PT, R0, R92, RZ, 0x1f ;  /* 0x00001fff5c007589 */ /* 0x001e2200000e0000 */
[----:B-1----:R-:W1:Y:S01]  /*11f0*/  S2UR UR7, SR_CgaCtaId ;  /* 0x00000000000779c3 */ /* 0x002e620000008800 */
[----:B------:R-:W-:Y:S01]  /*1200*/  UMOV UR6, 0x400 ;  /* 0x0000040000067882 */ /* 0x000fe20000000000 */
[----:B0-----:R-:W-:Y:S01]  /*1210*/  R2UR UR4, R0 ;  /* 0x00000000000472ca */ /* 0x001fe200000e0000 */
[----:B-1----:R-:W-:-:S12]  /*1220*/  ULEA UR6, UR7, UR6, 0x18 ;  /* 0x0000000607067291 */ /* 0x002fd8000f8ec03f */
[----:B------:R-:W-:-:S04]  /*1230*/  ULEA.HI UR5, UR4, UR4, URZ, 0x1 ;  /* 0x0000000404057291 */ /* 0x000fc8000f8f083f */
[----:B------:R-:W-:-:S04]  /*1240*/  ULOP3.LUT UR5, UR5, 0x7fffe, URZ, 0xc0, !UPT ;  /* 0x0007fffe05057892 */ /* 0x000fc8000f8ec03f */
[----:B------:R-:W-:-:S03]  /*1250*/  UIADD3 UR5, UR4, -UR5, URZ ;  /* 0x8000000504057290 */ /* 0x000fc6000fffe03f */
[----:B------:R-:W-:Y:S01]  /*1260*/  ULDC UR4, c[0x0][0x28c] ;  /* 0x0000a30000047ab9 */ /* 0x000fe20000000800 */
[----:B------:R-:W-:Y:S01]  /*1270*/  ULEA UR5, UR5, UR6, 0xd ;  /* 0x0000000605057291 */ /* 0x000fe2000f8e683f */
[----:B------:R-:W-:-:S03]  /*1280*/  ISETP.LT.AND P0, PT, RZ, UR4, PT ;  /* 0x00000004ff007c0c */ /* 0x000fc6000bf01270 */
[----:B------:R-:W-:-:S04]  /*1290*/  UIADD3 UR5, UR5, 0x180, URZ ;  /* 0x0000018005057890 */ /* 0x000fc8000fffe03f */
[----:B------:R-:W-:-:S04]  /*12a0*/  USHF.R.U32.HI UR5, URZ, 0x4, UR5 ;  /* 0x000000043f057899 */ /* 0x000fc80008011605 */
[----:B------:R-:W-:-:S04]  /*12b0*/  ULOP3.LUT UR5, UR5, 0x3fff, URZ, 0xc0, !UPT ;  /* 0x00003fff05057892 */ /* 0x000fc8000f8ec03f */
[----:B------:R-:W-:Y:S01]  /*12c0*/  ULOP3.LUT UR45, UR5, 0x10000, URZ, 0xfc, !UPT ;  /* 0x00010000052d7892 */ /* 0x000fe2000f8efc3f */
[----:B----4-:R-:W-:Y:S11]  /*12d0*/  @P0 BRA `(.L_x_13) ;  /* 0x0000000000400947 */ /* 0x010ff60003800000 */
[----:B------:R-:W-:Y:S01]  /*12e0*/  MOV R0, 0x0 ;  /* 0x0000000000007802 */ /* 0x000fe20000000f00 */
[----:B------:R-:W-:Y:S01]  /*12f0*/  ULDC.64 UR4, c[0x4][0x68] ;  /* 0x01001a0000047ab9 */ /* 0x000fe20000000a00 */
[----:B------:R-:W-:Y:S01]  /*1300*/  ULDC.64 UR6, c[0x4][0x8] ;  /* 0x0100020000067ab9 */ /* 0x000fe20000000a00 */
[----:B------:R-:W-:Y:S01]  /*1310*/  IMAD.U32 R4, RZ, RZ, UR4 ;  /* 0x00000004ff047e24 */ /* 0x000fe2000f8e00ff */
[----:B------:R0:W1:Y:S01]  /*1320*/  LDC.64 R14, c[0x4][R0] ;  /* 0x01000000000e7b82 */ /* 0x0000620000000a00 */
[----:B------:R-:W-:Y:S01]  /*1330*/  IMAD.U32 R5, RZ, RZ, UR5 ;  /* 0x00000005ff057e24 */ /* 0x000fe2000f8e00ff */
[----:B------:R-:W-:Y:S01]  /*1340*/  ULDC.64 UR4, c[0x4][0x70] ;  /* 0x01001c0000047ab9 */ /* 0x000fe20000000a00 */
[----:B------:R-:W-:Y:S02]  /*1350*/  IMAD.U32 R10, RZ, RZ, UR6 ;  /* 0x00000006ff0a7e24 */ /* 0x000fe4000f8e00ff */
[----:B------:R-:W-:Y:S02]  /*1360*/  IMAD.U32 R6, RZ, RZ, UR4 ;  /* 0x00000004ff067e24 */ /* 0x000fe4000f8e00ff */
[----:B------:R-:W-:-:S02]  /*1370*/  IMAD.U32 R7, RZ, RZ, UR5 ;  /* 0x00000005ff077e24 */ /* 0x000fc4000f8e00ff */
[----:B------:R-:W-:Y:S02]  /*1380*/  IMAD.U32 R11, RZ, RZ, UR7 ;  /* 0x00000007ff0b7e24 */ /* 0x000fe4000f8e00ff */
[----:B------:R-:W-:Y:S02]  /*1390*/  IMAD.MOV.U32 R8, RZ, RZ, 0x1e1 ;  /* 0x000001e1ff087424 */ /* 0x000fe400078e00ff */
[----:B------:R-:W-:Y:S02]  /*13a0*/  IMAD.MOV.U32 R12, RZ, RZ, 0x1 ;  /* 0x00000001ff0c7424 */ /* 0x000fe400078e00ff */
[----:B0-----:R-:W-:-:S07]  /*13b0*/  IMAD.MOV.U32 R13, RZ, RZ, RZ ;  /* 0x000000ffff0d7224 */ /* 0x001fce00078e00ff */
[----:B------:R-:W-:-:S07]  /*13c0*/  LEPC R20, `(.L_x_13) ;  /* 0x000000001014794e */ /* 0x000fce0000000000 */
[----:B-1---5:R-:W-:Y:S05]  /*13d0*/  CALL.ABS.NOINC R14 ;  /* 0x000000000e007343 */ /* 0x022fea0003c00000 */
.L_x_13:
[----:B------:R-:W-:-:S04]  /*13e0*/  LOP3.LUT R0, R18, 0x1, RZ, 0xfc, !PT ;  /* 0x0000000112007812 */ /* 0x000fc800078efcff */
[----:B------:R-:W-:-:S13]  /*13f0*/  ISETP.NE.AND P0, PT, R0, 0x3, PT ;  /* 0x000000030000780c */ /* 0x000fda0003f05270 */
[----:B------:R-:W-:Y:S05]  /*1400*/  @!P0 BRA `(.L_x_14) ;  /* 0x0000000000048947 */ /* 0x000fea0003800000 */
[----:B------:R-:W-:Y:S01]  /*1410*/  BPT.TRAP 0x1 ;  /* 0x000000040000795c */ /* 0x000fe20000300000 */
.L_x_14:
[----:B------:R-:W0:Y:S01]  /*1420*/  S2UR UR5, SR_CgaCtaId ;  /* 0x00000000000579c3 */ /* 0x000e220000008800 */
[----:B------:R-:W-:Y:S01]  /*1430*/  UMOV UR4, 0x400 ;  /* 0x0000040000047882 */ /* 0x000fe20000000000 */
[----:B------:R-:W-:Y:S02]  /*1440*/  IMAD.U32 R0, RZ, RZ, UR40 ;  /* 0x00000028ff007e24 */ /* 0x000fe4000f8e00ff */
[----:B------:R-:W-:-:S03]  /*1450*/  IMAD.U32 R3, RZ, RZ, UR41 ;  /* 0x00000029ff037e24 */ /* 0x000fc6000f8e00ff */
[----:B------:R-:W-:Y:S01]  /*1460*/  SHF.L.U32 R0, R0, 0x1f, RZ ;  /* 0x0000001f00007819 */ /* 0x000fe200000006ff */
[----:B0-----:R-:W-:-:S06]  /*1470*/  ULEA UR4, UR5, UR4, 0x18 ;  /* 0x0000000405047291 */ /* 0x001fcc000f8ec03f */
[----:B------:R-:W-:-:S04]  /*1480*/  IMAD.U32 R6, RZ, RZ, UR4 ;  /* 0x00000004ff067e24 */ /* 0x000fc8000f8e00ff */
[----:B------:R-:W-:-:S04]  /*1490*/  IMAD R3, R3, 0x8, R6 ;  /* 0x0000000803037824 */ /* 0x000fc800078e0206 */
[----:B------:R0:W1:Y:S01]  /*14a0*/  SYNCS.PHASECHK.TRANS64.TRYWAIT P1, [R3+URZ], R0 ;  /* 0x00000000030075a7 */ /* 0x000062000802017f */
[----:B------:R-:W-:Y:S05]  /*14b0*/  @!P0 BRA `(.L_x_15) ;  /* 0x0000000000048947 */ /* 0x000fea0003800000 */
[----:B------:R-:W-:Y:S01]  /*14c0*/  BPT.TRAP 0x1 ;  /* 0x000000040000795c */ /* 0x000fe20000300000 */
.L_x_15:
[----:B------:R-:W-:-:S05]  /*14d0*/  IMAD.U32 R4, RZ, RZ, UR44 ;  /* 0x0000002cff047e24 */ /* 0x000fca000f8e00ff */
[----:B------:R-:W-:Y:S01]  /*14e0*/  ISETP.GE.AND P2, PT, R4, 0x1, PT ;  /* 0x000000010400780c */ /* 0x000fe20003f46270 */
[----:B-1----:R-:W-:-:S12]  /*14f0*/  @P1 BRA `(.L_x_16) ;  /* 0x0000000000081947 */ /* 0x002fd80003800000 */
[----:B------:R-:W1:Y:S02]  /*1500*/  SYNCS.PHASECHK.TRANS64.TRYWAIT P1, [R3+URZ], R0 ;  /* 0x00000000030075a7 */ /* 0x000e64000802017f */
[----:B-1----:R-:W-:Y:S05]  /*1510*/  @!P1 BRA `(.L_x_17) ;  /* 0x0000005800889947 */ /* 0x002fea0003800000 */
.L_x_16:
[----:B------:R-:W-:Y:S05]  /*1520*/  WARPSYNC.ALL ;  /* 0x0000000000007948 */ /* 0x000fea0003800000 */
[----:B------:R-:W-:Y:S01]  /*1530*/  R2UR UR4, R6 ;  /* 0x00000000060472ca */ /* 0x000fe200000e0000 */
[----:B------:R-:W-:Y:S01]  /*1540*/  ULEA UR5, UR41, UR45, 0xa ;  /* 0x0000002d29057291 */ /* 0x000fe2000f8e503f */
[----:B------:R-:W-:Y:S01]  /*1550*/  WARPGROUP.ARRIVE ;  /* 0x00000000000079c5 */ /* 0x000fe20000000000 */
[----:B------:R-:W-:Y:S01]  /*1560*/  UMOV UR9, 0x40000040 ;  /* 0x4000004000097882 */ /* 0x000fe20000000000 */
[----:B------:R-:W-:-:S04]  /*1570*/  UMOV UR11, 0x40000040 ;  /* 0x40000040000b7882 */ /* 0x000fc80000000000 */
[----:B------:R-:W-:-:S05]  /*1580*/  UMOV UR8, UR5 ;  /* 0x0000000500087c82 */ /* 0x000fca0008000000 */
[----:B------:R-:W-:-:S04]  /*1590*/  UIADD3 UR4, UR4, 0x1c180, URZ ;  /* 0x0001c18004047890 */ /* 0x000fc8000fffe03f */
[----:B------:R-:W-:-:S04]  /*15a0*/  USHF.R.U32.HI UR4, URZ, 0x4, UR4 ;  /* 0x000000043f047899 */ /* 0x000fc80008011604 */
[----:B------:R-:W-:-:S04]  /*15b0*/  ULOP3.LUT UR4, UR4, 0x3fff, URZ, 0xc0, !UPT ;  /* 0x00003fff04047892 */ /* 0x000fc8000f8ec03f */
[----:B------:R-:W-:-:S04]  /*15c0*/  ULOP3.LUT UR4, UR4, 0x10000, URZ, 0xfc, !UPT ;  /* 0x0001000004047892 */ /* 0x000fc8000f8efc3f */
[----:B------:R-:W-:-:S07]  /*15d0*/  ULEA UR6, UR41, UR4, 0xa ;  /* 0x0000000429067291 */ /* 0x000fce000f8e503f */
[----:B------:R-:W-:Y:S02]  /*15e0*/  UMOV UR10, UR6 ;  /* 0x00000006000a7c82 */ /* 0x000fe40008000000 */
[----:B------:R-:W-:Y:S01]  /*15f0*/  IGMMA.64x128x32.S8.S8 R24, gdesc[UR8], RZ, !UPT, gsb0 ;  /* 0x03600000081879f1 */ /* 0x000fe2000c0410ff */
[----:B------:R-:W-:Y:S02]  /*1600*/  UIADD3 UR8, UR5, 0x2, URZ ;  /* 0x0000000205087890 */ /* 0x000fe4000fffe03f */
[----:B------:R-:W-:Y:S01]  /*1610*/  UIADD3 UR10, UR6, 0x2, URZ ;  /* 0x00000002060a7890 */ /* 0x000fe2000fffe03f */
[----:B------:R-:W-:Y:S01]  /*1620*/  UMOV UR9, 0x40000040 ;  /* 0x4000004000097882 */ /* 0x000fe20000000000 */
[----:B------:R-:W-:Y:S01]  /*1630*/  UMOV UR11, 0x40000040 ;  /* 0x40000040000b7882 */ /* 0x000fe20000000000 */
[----:B------:R-:W-:Y:S02]  /*1640*/  WARPGROUP.DEPBAR.LE gsb0, 0x0 ;  /* 0x00008000000079c5 */ /* 0x000fe40000010000 */
[----:B------:R-:W-:-:S06]  /*1650*/  WARPGROUP.ARRIVE ;  /* 0x00000000000079c5 */ /* 0x000fcc0000000000 */
[----:B------:R-:W-:Y:S01]  /*1660*/  IGMMA.64x128x32.S8.S8 R24, gdesc[UR8], R24, gsb0 ;  /* 0x03600000081879f1 */ /* 0x000fe20008041018 */
        /* <DEDUP_REMOVED lines=13> */
[----:B------:R-:W-:Y:S03]  /*1740*/  IGMMA.64x128x32.S8.S8 R24, gdesc[UR8], R24, gsb0 ;  /* 0x03600000081879f1 */ /* 0x000fe60008041018 */
[----:B------:R-:W-:Y:S02]  /*1750*/  WARPGROUP.DEPBAR.LE gsb0, 0x0 ;  /* 0x00008000000079c5 */ /* 0x000fe40000010000 */
[----:B------:R-:W-:Y:S05]  /*1760*/  @!P2 BRA `(.L_x_18) ;  /* 0x000000040024a947 */ /* 0x000fea0003800000 */
[----:B------:R-:W-:Y:S01]  /*1770*/  UIADD3 UR5, UR41, 0x1, URZ ;  /* 0x0000000129057890 */ /* 0x000fe2000fffe03f */
[----:B01----:R-:W-:Y:S02]  /*1780*/  IMAD.U32 R0, RZ, RZ, UR44 ;  /* 0x0000002cff007e24 */ /* 0x003fe4000f8e00ff */
[----:B------:R-:W-:Y:S01]  /*1790*/  IMAD.U32 R3, RZ, RZ, UR41 ;  /* 0x00000029ff037e24 */ /* 0x000fe2000f8e00ff */
[----:B------:R-:W-:-:S04]  /*17a0*/  UISETP.NE.AND UP0, UPT, UR5, 0x7, UPT ;  /* 0x000000070500788c */ /* 0x000fc8000bf05270 */
[----:B------:R-:W-:Y:S02]  /*17b0*/  USEL UR6, URZ, 0x1, UP0 ;  /* 0x000000013f067887 */ /* 0x000fe40008000000 */
[----:B------:R-:W-:Y:S02]  /*17c0*/  USEL UR5, UR5, URZ, UP0 ;  /* 0x0000003f05057287 */ /* 0x000fe40008000000 */
[----:B------:R-:W-:-:S06]  /*17d0*/  ULOP3.LUT UR6, UR40, UR6, URZ, 0x3c, !UPT ;  /* 0x0000000628067292 */ /* 0x000fcc000f8e3c3f */
[----:B------:R-:W-:-:S07]  /*17e0*/  IMAD.U32 R7, RZ, RZ, UR6 ;  /* 0x00000006ff077e24 */ /* 0x000fce000f8e00ff */
.L_x_25:
[----:B0-----:R-:W-:Y:S05]  /*17f0*/  @!P0 BRA `(.L_x_19) ;  /* 0x0000000000048947 */ /* 0x001fea0003800000 */
[----:B------:R-:W-:Y:S01]  /*1800*/  BPT.TRAP 0x1 ;  /* 0x000000040000795c */ /* 0x000fe20000300000 */
.L_x_19:
[----:B------:R-:W0:Y:S01]  /*1810*/  S2UR UR7, SR_CgaCtaId ;  /* 0x00000000000779c3 */ /* 0x000e220000008800 */
[----:B------:R-:W-:Y:S01]  /*1820*/  UMOV UR6, 0x400 ;  /* 0x0000040000067882 */ /* 0x000fe20000000000 */
[----:B------:R-:W-:Y:S01]  /*1830*/  IMAD.U32 R5, RZ, RZ, UR5 ;  /* 0x00000005ff057e24 */ /* 0x000fe2000f8e00ff */
[----:B------:R-:W-:Y:S01]  /*1840*/  SHF.L.U32 R4, R7, 0x1f, RZ ;  /* 0x0000001f07047819 */ /* 0x000fe200000006ff */
[----:B0-----:R-:W-:-:S06]  /*1850*/  ULEA UR6, UR7, UR6, 0x18 ;  /* 0x0000000607067291 */ /* 0x001fcc000f8ec03f */
[----:B------:R-:W-:-:S04]  /*1860*/  IMAD.U32 R6, RZ, RZ, UR6 ;  /* 0x00000006ff067e24 */ /* 0x000fc8000f8e00ff */
[----:B------:R-:W-:-:S04]  /*1870*/  IMAD R5, R5, 0x8, R6 ;  /* 0x0000000805057824 */ /* 0x000fc800078e0206 */
[----:B------:R0:W1:Y:S01]  /*1880*/  SYNCS.PHASECHK.TRANS64.TRYWAIT P1, [R5+URZ], R4 ;  /* 0x00000004050075a7 */ /* 0x000062000802017f */
[----:B------:R-:W-:Y:S05]  /*1890*/  @!P0 BRA `(.L_x_20) ;  /* 0x0000000000048947 */ /* 0x000fea0003800000 */
[----:B------:R-:W-:Y:S01]  /*18a0*/  BPT.TRAP 0x1 ;  /* 0x000000040000795c */ /* 0x000fe20000300000 */
.L_x_20:
[----:B-1----:R-:W-:Y:S05]  /*18b0*/  @P1 BRA `(.L_x_21) ;  /* 0x0000000000081947 */ /* 0x002fea0003800000 */
[----:B------:R-:W1:Y:S02]  /*18c0*/  SYNCS.PHASECHK.TRANS64.TRYWAIT P1, [R5+URZ], R4 ;  /* 0x00000004050075a7 */ /* 0x000e64000802017f */
[----:B-1----:R-:W-:Y:S05]  /*18d0*/  @!P1 BRA `(.L_x_22) ;  /* 0x0000005400ac9947 */ /* 0x002fea0003800000 */
.L_x_21:
[----:B------:R-:W-:Y:S01]  /*18e0*/  ULEA UR6, UR5, UR45, 0xa ;  /* 0x0000002d05067291 */ /* 0x000fe2000f8e503f */
[----:B------:R-:W-:Y:S01]  /*18f0*/  WARPGROUP.ARRIVE ;  /* 0x00000000000079c5 */ /* 0x000fe20000000000 */
[----:B------:R-:W-:Y:S01]  /*1900*/  ULEA UR7, UR5, UR4, 0xa ;  /* 0x0000000405077291 */ /* 0x000fe2000f8e503f */
[----:B------:R-:W-:Y:S01]  /*1910*/  UMOV UR9, 0x40000040 ;  /* 0x4000004000097882 */ /* 0x000fe20000000000 */
[----:B------:R-:W-:-:S03]  /*1920*/  UMOV UR11, 0x40000040 ;  /* 0x40000040000b7882 */ /* 0x000fc60000000000 */
[----:B------:R-:W-:Y:S02]  /*1930*/  UMOV UR8, UR6 ;  /* 0x0000000600087c82 */ /* 0x000fe40008000000 */
[----:B------:R-:W-:Y:S02]  /*1940*/  UMOV UR10, UR7 ;  /* 0x00000007000a7c82 */ /* 0x000fe40008000000 */
[----:B------:R-:W-:Y:S01]  /*1950*/  IGMMA.64x128x32.S8.S8 R24, gdesc[UR8], R24, gsb0 ;  /* 0x03600000081879f1 */ /* 0x000fe20008041018 */
[----:B------:R-:W-:Y:S02]  /*1960*/  UIADD3 UR8, UR6, 0x2, URZ ;  /* 0x0000000206087890 */ /* 0x000fe4000fffe03f */
[----:B------:R-:W-:Y:S01]  /*1970*/  UIADD3 UR10, UR7, 0x2, URZ ;  /* 0x00000002070a7890 */ /* 0x000fe2000fffe03f */
[----:B------:R-:W-:Y:S01]  /*1980*/  UMOV UR9, 0x40000040 ;  /* 0x4000004000097882 */ /* 0x000fe20000000000 */
[----:B------:R-:W-:Y:S01]  /*1990*/  UMOV UR11, 0x40000040 ;  /* 0x40000040000b7882 */ /* 0x000fe20000000000 */
[----:B------:R-:W-:-:S02]  /*19a0*/  WARPGROUP.DEPBAR.LE gsb0, 0x0 ;  /* 0x00008000000079c5 */ /* 0x000fc40000010000 */
        /* <DEDUP_REMOVED lines=18> */
[----:B------:R-:W-:Y:S01]  /*1ad0*/  BPT.TRAP 0x1 ;  /* 0x000000040000795c */ /* 0x000fe20000300000 */
.L_x_23:
[----:B01----:R-:W-:Y:S01]  /*1ae0*/  IMAD R4, R3, 0x8, R6 ;  /* 0x0000000803047824 */ /* 0x003fe200078e0206 */
[----:B------:R-:W-:-:S03]  /*1af0*/  ISETP.GT.U32.AND P1, PT, R18, 0x1, PT ;  /* 0x000000011200780c */ /* 0x000fc60003f24070 */
[----:B------:R-:W-:-:S05]  /*1b00*/  VIADD R4, R4, 0x38 ;  /* 0x0000003804047836 */ /* 0x000fca0000000000 */
[----:B------:R-:W-:-:S04]  /*1b10*/  PRMT R4, RZ, 0x654, R4 ;  /* 0x00000654ff047816 */ /* 0x000fc80000000004 */
[----:B------:R0:W-:Y:S01]  /*1b20*/  SYNCS.ARRIVE.TRANS64.RED.A1T0 RZ, [R4+URZ], RZ ;  /* 0x000000ff04ff79a7 */ /* 0x0001e2000810043f */
[----:B------:R-:W-:Y:S05]  /*1b30*/  @P1 BRA `(.L_x_24) ;  /* 0x0000000000041947 */ /* 0x000fea0003800000 */
[----:B------:R-:W-:Y:S01]  /*1b40*/  BPT.TRAP 0x1 ;  /* 0x000000040000795c */ /* 0x000fe20000300000 */
.L_x_24:
[----:B------:R-:W-:Y:S01]  /*1b50*/  UIADD3 UR5, UR5, 0x1, URZ ;  /* 0x0000000105057890 */ /* 0x000fe2000fffe03f */
[C---:B------:R-:W-:Y:S01]  /*1b60*/  ISETP.GT.AND P2, PT, R0.reuse, 0x1, PT ;  /* 0x000000010000780c */ /* 0x040fe20003f44270 */
[----:B------:R-:W-:Y:S02]  /*1b70*/  VIADD R3, R3, 0x1 ;  /* 0x0000000103037836 */ /* 0x000fe40000000000 */
[----:B------:R-:W-:Y:S01]  /*1b80*/  UISETP.NE.AND UP0, UPT, UR5, 0x7, UPT ;  /* 0x000000070500788c */ /* 0x000fe2000bf05270 */
[----:B------:R-:W-:Y:S02]  /*1b90*/  VIADD R0, R0, 0xffffffff ;  /* 0xffffffff00007836 */ /* 0x000fe40000000000 */
[C---:B------:R-:W-:Y:S01]  /*1ba0*/  ISETP.NE.AND P1, PT, R3.reuse, 0x7, PT ;  /* 0x000000070300780c */ /* 0x040fe20003f25270 */
[----:B------:R-:W-:Y:S02]  /*1bb0*/  USEL UR6, URZ, 0x1, UP0 ;  /* 0x000000013f067887 */ /* 0x000fe40008000000 */
[----:B------:R-:W-:Y:S01]  /*1bc0*/  USEL UR5, UR5, URZ, UP0 ;  /* 0x0000003f05057287 */ /* 0x000fe20008000000 */
[----:B------:R-:W-:-:S03]  /*1bd0*/  SEL R3, R3, RZ, P1 ;  /* 0x000000ff03037207 */ /* 0x000fc60000800000 */
[----:B------:R-:W-:Y:S01]  /*1be0*/  LOP3.LUT R7, R7, UR6, RZ, 0x3c, !PT ;  /* 0x0000000607077c12 */ /* 0x000fe2000f8e3cff */
[----:B------:R-:W-:Y:S07]  /*1bf0*/  @P2 BRA `(.L_x_25) ;  /* 0xfffffff800fc2947 */ /* 0x000fee000383ffff */
.L_x_18:
[----:B01----:R-:W0:Y:S02]  /*1c00*/  LDC R0, c[0x0][0x28c] ;  /* 0x0000a300ff007b82 */ /* 0x003e240000000800 */
[----:B0-----:R-:W-:-:S13]  /*1c10*/  ISETP.GE.AND P1, PT, R0, 0x1, PT ;  /* 0x000000010000780c */ /* 0x001fda0003f26270 */
[----:B------:R-:W-:Y:S05]  /*1c20*/  @!P1 BRA `(.L_x_26) ;  /* 0x0000000000409947 */ /* 0x000fea0003800000 */
[----:B------:R-:W-:Y:S05]  /*1c30*/  @!P0 BRA `(.L_x_27) ;  /* 0x0000000000048947 */ /* 0x000fea0003800000 */
[----:B------:R-:W-:Y:S01]  /*1c40*/  BPT.TRAP 0x1 ;  /* 0x000000040000795c */ /* 0x000fe20000300000 */
.L_x_27:
[----:B------:R-:W-:Y:S01]  /*1c50*/  UIADD3 UR6, UR44, UR41, URZ ;  /* 0x000000292c067290 */ /* 0x000fe2000fffe03f */
[----:B------:R-:W-:-:S03]  /*1c60*/  ISETP.GT.U32.AND P0, PT, R18, 0x1, PT ;  /* 0x000000011200780c */ /* 0x000fc60003f04070 */
[----:B------:R-:W-:-:S04]  /*1c70*/  UIMAD.WIDE.U32 UR4, UR6, 0x24924925, URZ ;  /* 0x24924925060478a5 */ /* 0x000fc8000f8e003f */
[----:B------:R-:W-:-:S04]  /*1c80*/  UIADD3 UR4, UR6, -UR5, URZ ;  /* 0x8000000506047290 */ /* 0x000fc8000fffe03f */
[----:B------:R-:W-:-:S04]  /*1c90*/  ULEA.HI UR4, UR4, UR5, URZ, 0x1f ;  /* 0x0000000504047291 */ /* 0x000fc8000f8ff83f */
[----:B------:R-:W-:-:S04]  /*1ca0*/  USHF.R.U32.HI UR4, URZ, 0x2, UR4 ;  /* 0x000000023f047899 */ /* 0x000fc80008011604 */
[----:B------:R-:W-:-:S06]  /*1cb0*/  UIMAD UR4, UR4, -0x7, UR6 ;  /* 0xfffffff9040478a4 */ /* 0x000fcc000f8e0206 */
[----:B------:R-:W-:-:S04]  /*1cc0*/  IMAD.U32 R3, RZ, RZ, UR4 ;  /* 0x00000004ff037e24 */ /* 0x000fc8000f8e00ff */
[----:B------:R-:W-:-:S04]  /*1cd0*/  IMAD R0, R3, 0x8, R6 ;  /* 0x0000000803007824 */ /* 0x000fc800078e0206 */
[----:B------:R-:W-:-:S05]  /*1ce0*/  VIADD R0, R0, 0x38 ;  /* 0x0000003800007836 */ /* 0x000fca0000000000 */
[----:B------:R-:W-:-:S04]  /*1cf0*/  PRMT R0, RZ, 0x654, R0 ;  /* 0x00000654ff007816 */ /* 0x000fc80000000000 */
[----:B------:R0:W-:Y:S01]  /*1d00*/  SYNCS.ARRIVE.TRANS64.RED.A1T0 RZ, [R0+URZ], RZ ;  /* 0x000000ff00ff79a7 */ /* 0x0001e2000810043f */
[----:B------:R-:W-:Y:S05]  /*1d10*/  @P0 BRA `(.L_x_26) ;  /* 0x0000000000040947 */ /* 0x000fea0003800000 */
[----:B------:R-:W-:Y:S01]  /*1d20*/  BPT.TRAP 0x1 ;  /* 0x000000040000795c */ /* 0x000fe20000300000 */
.L_x_26:
[----:B------:R-:W-:Y:S01]  /*1d30*/  UISETP.GE.U32.AND UP1, UPT, UR43, 0x7, UPT ;  /* 0x000000072b00788c */ /* 0x000fe2000bf26070 */
[----:B------:R-:W-:Y:S01]  /*1d40*/  IMAD.SHL.U32 R98, R98, 0x80, RZ ;  /* 0x0000008062627824 */ /* 0x000fe200078e00ff */
[----:B------:R-:W-:Y:S01]  /*1d50*/  UIADD3 UR41, UR43, UR41, URZ ;  /* 0x000000292b297290 */ /* 0x000fe2000fffe03f */
[----:B------:R-:W-:Y:S01]  /*1d60*/  IMAD.SHL.U32 R10, R99, 0x80, RZ ;  /* 0x00000080630a7824 */ /* 0x000fe200078e00ff */
[----:B------:R-:W-:Y:S01]  /*1d70*/  ULDC UR7, c[0x0][0x288] ;  /* 0x0000a20000077ab9 */ /* 0x000fe20000000800 */
[----:B0-----:R-:W-:Y:S01]  /*1d80*/  IMAD.MOV.U32 R0, RZ, RZ, -0x1 ;  /* 0xffffffffff007424 */ /* 0x001fe200078e00ff */
[----:B------:R-:W-:Y:S01]  /*1d90*/  UISETP.GT.U32.AND UP0, UPT, UR41, 0x6, UPT ;  /* 0x000000062900788c */ /* 0x000fe2000bf04070 */
[----:B------:R-:W-:-:S03]  /*1da0*/  ISETP.GE.AND P0, PT, R98, UR7, PT ;  /* 0x0000000762007c0c */ /* 0x000fc6000bf06270 */
[----:B------:R-:W-:Y:S02]  /*1db0*/  UISETP.LT.U32.AND UP0, UPT, UR43, 0x7, UP0 ;  /* 0x000000072b00788c */ /* 0x000fe40008701070 */
[----:B------:R-:W-:Y:S02]  /*1dc0*/  @UP1 UIMAD.WIDE.U32 UR4, UR41, 0x24924925, URZ ;  /* 0x24924925290418a5 */ /* 0x000fe4000f8e003f */
[----:B------:R-:W-:Y:S02]  /*1dd0*/  USEL UR6, URZ, 0x1, !UP0 ;  /* 0x000000013f067887 */ /* 0x000fe4000c000000 */
[----:B------:R-:W-:Y:S02]  /*1de0*/  @UP1 UIADD3 UR4, UR41, -UR5, URZ ;  /* 0x8000000529041290 */ /* 0x000fe4000fffe03f */
[----:B------:R-:W-:Y:S02]  /*1df0*/  ULOP3.LUT UR40, UR40, UR6, URZ, 0x3c, !UPT ;  /* 0x0000000628287292 */ /* 0x000fe4000f8e3c3f */
[----:B------:R-:W-:-:S03]  /*1e00*/  @UP1 ULEA.HI UR4, UR4, UR5, URZ, 0x1f ;  /* 0x0000000504041291 */ /* 0x000fc6000f8ff83f */
[----:B------:R-:W-:Y:S01]  /*1e10*/  ULDC UR5, c[0x0][0x284] ;  /* 0x0000a10000057ab9 */ /* 0x000fe20000000800 */
[----:B------:R-:W-:Y:S01]  /*1e20*/  @UP1 USHF.R.U32.HI UR4, URZ, 0x2, UR4 ;  /* 0x000000023f041899 */ /* 0x000fe20008011604 */
[----:B------:R-:W-:-:S03]  /*1e30*/  ISETP.GE.OR P0, PT, R10, UR5, P0 ;  /* 0x000000050a007c0c */ /* 0x000fc60008706670 */
[----:B------:R-:W-:-:S10]  /*1e40*/  @UP1 ULOP3.LUT UR40, UR40, 0x1, UR4, 0x78, !UPT ;  /* 0x0000000128281892 */ /* 0x000fd4000f8e7804 */
[----:B------:R-:W-:Y:S05]  /*1e50*/  @P0 BRA `(.L_x_28) ;  /* 0x0000003000c80947 */ /* 0x000fea0003800000 */
[----:B------:R-:W0:Y:S01]  /*1e60*/  LDC.64 R12, c[0x0][0x5c8] ;  /* 0x00017200ff0c7b82 */ /* 0x000e220000000a00 */
[----:B------:R-:W-:Y:S01]  /*1e70*/  SHF.R.S32.HI R11, RZ, 0x1f, R97 ;  /* 0x0000001fff0b7819 */ /* 0x000fe20000011461 */
[----:B------:R-:W-:Y:S01]  /*1e80*/  ULDC.64 UR4, c[0x0][0x5d0] ;  /* 0x0001740000047ab9 */ /* 0x000fe20000000a00 */
[----:B------:R-:W-:Y:S01]  /*1e90*/  LOP3.LUT R8, R98, 0x6, R91, 0xf8, !PT ;  /* 0x0000000662087812 */ /* 0x000fe200078ef85b */
[----:B------:R-:W-:Y:S01]  /*1ea0*/  IMAD.WIDE R14, R99, 0x80, R22 ;  /* 0x00000080630e7825 */ /* 0x000fe200078e0216 */
[----:B------:R-:W-:Y:S02]  /*1eb0*/  BSSY B0, `(.L_x_28) ;  /* 0x000032c000007945 */ /* 0x000fe40003800000 */
[----:B------:R-:W-:Y:S01]  /*1ec0*/  SHF.R.S32.HI R9, RZ, 0x1f, R8 ;  /* 0x0000001fff097819 */ /* 0x000fe20000011408 */
[----:B------:R-:W-:Y:S02]  /*1ed0*/  IMAD R4, R11, UR4, RZ ;  /* 0x000000040b047c24 */ /* 0x000fe4000f8e02ff */
[----:B------:R-:W-:-:S02]  /*1ee0*/  IMAD.IADD R102, R95, 0x1, -R10 ;  /* 0x000000015f667824 */ /* 0x000fc400078e0a0a */
[C---:B------:R-:W-:Y:S02]  /*1ef0*/  IMAD R3, R97.reuse, UR5, R4 ;  /* 0x0000000561037c24 */ /* 0x040fe4000f8e0204 */
[----:B------:R-:W-:Y:S01]  /*1f00*/  IMAD.WIDE.U32 R4, R97, UR4, R8 ;  /* 0x0000000461047c25 */ /* 0x000fe2000f8e0008 */
[----:B------:R-:W-:-:S03]  /*1f10*/  ULDC.64 UR4, c[0x0][0x5c0] ;  /* 0x0001700000047ab9 */ /* 0x000fc60000000a00 */
[----:B------:R-:W-:Y:S02]  /*1f20*/  IMAD.IADD R5, R5, 0x1, R3 ;  /* 0x0000000105057824 */ /* 0x000fe400078e0203 */
[-C--:B0-----:R-:W-:Y:S02]  /*1f30*/  IMAD R3, R15, R12.reuse, RZ ;  /* 0x0000000c0f037224 */ /* 0x081fe400078e02ff */
[----:B------:R-:W-:-:S04]  /*1f40*/  IMAD.WIDE.U32 R4, R14, R12, R4 ;  /* 0x0000000c0e047225 */ /* 0x000fc800078e0004 */
[----:B------:R-:W-:Y:S01]  /*1f50*/  IMAD R3, R14, R13, R3 ;  /* 0x0000000d0e037224 */ /* 0x000fe200078e0203 */
[----:B------:R-:W-:-:S04]  /*1f60*/  IADD3 R4, P0, R4, UR4, RZ ;  /* 0x0000000404047c10 */ /* 0x000fc8000ff1e0ff */
[----:B------:R-:W-:Y:S01]  /*1f70*/  IADD3.X R5, R5, UR5, R3, P0, !PT ;  /* 0x0000000505057c10 */ /* 0x000fe200087fe403 */
[----:B------:R-:W-:Y:S01]  /*1f80*/  IMAD.IADD R3, R89, 0x1, -R98 ;  /* 0x0000000159037824 */ /* 0x000fe200078e0a62 */
[----:B-----5:R-:W-:Y:S02]  /*1f90*/  ISETP.NE.AND P0, PT, R88, RZ, PT ;  /* 0x000000ff5800720c */ /* 0x020fe40003f05270 */
[----:B------:R-:W-:-:S04]  /*1fa0*/  LEA R6, P1, R12, R4, 0x3 ;  /* 0x000000040c067211 */ /* 0x000fc800078218ff */
[----:B------:R-:W-:-:S07]  /*1fb0*/  LEA.HI.X R7, R12, R5, R13, 0x3, P1 ;  /* 0x000000050c077211 */ /* 0x000fce00008f1c0d */
[----:B------:R-:W-:Y:S05]  /*1fc0*/  @!P0 BRA `(.L_x_29) ;  /* 0x0000002400608947 */ /* 0x000fea0003800000 */
[----:B------:R-:W0:Y:S01]  /*1fd0*/  LDC.64 R98, c[0x0][0x5b0] ;  /* 0x00016c00ff627b82 */ /* 0x000e220000000a00 */
[----:B------:R-:W-:Y:S01]  /*1fe0*/  ULDC.64 UR4, c[0x0][0x5b8] ;  /* 0x00016e0000047ab9 */ /* 0x000fe20000000a00 */
[----:B------:R-:W-:Y:S01]  /*1ff0*/  ISETP.GE.AND P1, PT, R102, 0x1, PT ;  /* 0x000000016600780c */ /* 0x000fe20003f26270 */
[----:B------:R-:W-:Y:S01]  /*2000*/  IMAD R10, R11, UR4, RZ ;  /* 0x000000040b0a7c24 */ /* 0x000fe2000f8e02ff */
[----:B------:R-:W-:Y:S01]  /*2010*/  BSSY B1, `(.L_x_30) ;  /* 0x000000e000017945 */ /* 0x000fe20003800000 */
[----:B------:R-:W-:Y:S01]  /*2020*/  IMAD.WIDE.U32 R20, R97, UR4, R8 ;  /* 0x0000000461147c25 */ /* 0x000fe2000f8e0008 */
[----:B------:R-:W-:Y:S02]  /*2030*/  ISETP.LT.OR P5, PT, R3, 0x1, !P1 ;  /* 0x000000010300780c */ /* 0x000fe40004fa1670 */
[----:B------:R-:W1:Y:S01]  /*2040*/  LDC.64 R100, c[0x0][0x5a8] ;  /* 0x00016a00ff647b82 */ /* 0x000e620000000a00 */
[----:B------:R-:W-:Y:S02]  /*2050*/  IMAD R13, R97, UR5, R10 ;  /* 0x00000005610d7c24 */ /* 0x000fe4000f8e020a */
[----:B------:R-:W-:-:S02]  /*2060*/  IMAD.MOV.U32 R12, RZ, RZ, R20 ;  /* 0x000000ffff0c7224 */ /* 0x000fc400078e0014 */
[----:B------:R-:W-:Y:S02]  /*2070*/  IMAD.IADD R13, R21, 0x1, R13 ;  /* 0x00000001150d7824 */ /* 0x000fe400078e020d */
[-C--:B0-----:R-:W-:Y:S02]  /*2080*/  IMAD R10, R15, R98.reuse, RZ ;  /* 0x000000620f0a7224 */ /* 0x081fe400078e02ff */
[----:B------:R-:W-:-:S04]  /*2090*/  IMAD.WIDE.U32 R8, R14, R98, R12 ;  /* 0x000000620e087225 */ /* 0x000fc800078e000c */
[----:B------:R-:W-:Y:S01]  /*20a0*/  IMAD R97, R14, R99, R10 ;  /* 0x000000630e617224 */ /* 0x000fe200078e020a */
[----:B-1----:R-:W-:-:S04]  /*20b0*/  IADD3 R8, P0, R8, R100, RZ ;  /* 0x0000006408087210 */ /* 0x002fc80007f1e0ff */
[----:B------:R-:W-:Y:S01]  /*20c0*/  IADD3.X R9, R101, R9, R97, P0, !PT ;  /* 0x0000000965097210 */ /* 0x000fe200007fe461 */
[----:B------:R-:W-:Y:S08]  /*20d0*/  @P5 BRA `(.L_x_31) ;  /* 0x0000000000045947 */ /* 0x000ff00003800000 */
[----:B------:R0:W5:Y:S02]  /*20e0*/  LDG.E.U8 R96, desc[UR38][R8.64] ;  /* 0x0000002608607981 */ /* 0x000164000c1e1100 */
.L_x_31:
[----:B------:R-:W-:Y:S05]  /*20f0*/  BSYNC B1 ;  /* 0x0000000000017941 */ /* 0x000fea0003800000 */
.L_x_30:
[----:B-----5:R-:W-:Y:S01]  /*2100*/  LOP3.LUT R15, R96, 0xffff, RZ, 0xc0, !PT ;  /* 0x0000ffff600f7812 */ /* 0x020fe200078ec0ff */
[C---:B------:R-:W-:Y:S01]  /*2110*/  IMAD.SHL.U32 R10, R98.reuse, 0x8, RZ ;  /* 0x00000008620a7824 */ /* 0x040fe200078e00ff */
[----:B------:R-:W-:Y:S01]  /*2120*/  SHF.L.U64.HI R11, R98, 0x3, R99 ;  /* 0x00000003620b7819 */ /* 0x000fe20000010263 */
[----:B------:R-:W-:Y:S01]  /*2130*/  BSSY B1, `(.L_x_32) ;  /* 0x000000e000017945 */ /* 0x000fe20003800000 */
[----:B------:R-:W-:Y:S02]  /*2140*/  PRMT R15, R15, 0x8880, RZ ;  /* 0x000088800f0f7816 */ /* 0x000fe400000000ff */
[----:B------:R-:W-:Y:S01]  /*2150*/  ISETP.LT.OR P2, PT, R3, 0x2, !P1 ;  /* 0x000000020300780c */ /* 0x000fe20004f41670 */
[----:B------:R-:W-:Y:S01]  /*2160*/  IMAD.WIDE.U32 R10, R14, R98, R10 ;  /* 0x000000620e0a7225 */ /* 0x000fe200078e000a */
[----:B------:R-:W-:-:S03]  /*2170*/  ISETP.GE.AND P0, PT, R102, 0x9, PT ;  /* 0x000000096600780c */ /* 0x000fc60003f06270 */
[----:B------:R-:W-:Y:S01]  /*2180*/  IMAD R14, R15, R88, RZ ;  /* 0x000000580f0e7224 */ /* 0x000fe200078e02ff */
[----:B------:R-:W-:Y:S01]  /*2190*/  IADD3 R10, P3, P4, R20, R100, R10 ;  /* 0x00000064140a7210 */ /* 0x000fe20007c7e00a */
[----:B------:R-:W-:Y:S02]  /*21a0*/  IMAD.IADD R20, R97, 0x1, R11 ;  /* 0x0000000161147824 */ /* 0x000fe400078e020b */
[----:B------:R-:W-:-:S05]  /*21b0*/  @!P5 IMAD R15, R24, R19, R14 ;  /* 0x00000013180fd224 */ /* 0x000fca00078e020e */
[----:B------:R1:W-:Y:S01]  /*21c0*/  @!P5 STG.E.U8 desc[UR38][R4.64], R15 ;  /* 0x0000000f0400d986 */ /* 0x0003e2000c101126 */
[----:B------:R-:W-:Y:S05]  /*21d0*/  @P2 BRA `(.L_x_33) ;  /* 0x00000000000c2947 */ /* 0x000fea0003800000 */
[----:B------:R-:W1:Y:S02]  /*21e0*/  LDG.E.U8 R96, desc[UR38][R8.64+0x1] ;  /* 0x0000012608607981 */ /* 0x000e64000c1e1100 */
[----:B-1----:R-:W-:-:S05]  /*21f0*/  PRMT R15, R96, 0x8880, RZ ;  /* 0x00008880600f7816 */ /* 0x002fca00000000ff */
[----:B------:R-:W-:-:S07]  /*2200*/  IMAD R14, R15, R88, RZ ;  /* 0x000000580f0e7224 */ /* 0x000fce00078e02ff */
.L_x_33:
[----:B------:R-:W-:Y:S05]  /*2210*/  BSYNC B1 ;  /* 0x0000000000017941 */ /* 0x000fea0003800000 */
.L_x_32:
[----:B------:R-:W-:Y:S01]  /*2220*/  ISETP.LT.OR P5, PT, R3, 0x1, !P0 ;  /* 0x000000010300780c */ /* 0x000fe200047a1670 */
[----:B------:R-:W-:Y:S01]  /*2230*/  @!P2 IMAD R25, R25, R19, R14 ;  /* 0x000000131919a224 */ /* 0x000fe200078e020e */
[----:B------:R-:W-:Y:S01]  /*2240*/  BSSY B1, `(.L_x_34) ;  /* 0x000000a000017945 */ /* 0x000fe20003800000 */
[----:B------:R-:W-:Y:S02]  /*2250*/  IADD3.X R11, R13, R101, R20, P3, P4 ;  /* 0x000000650d0b7210 */ /* 0x000fe40001fe8414 */
[C---:B------:R-:W-:Y:S01]  /*2260*/  ISETP.LT.OR P3, PT, R3.reuse, 0x2, !P0 ;  /* 0x000000020300780c */ /* 0x040fe20004761670 */
[----:B------:R2:W-:Y:S01]  /*2270*/  @!P2 STG.E.U8 desc[UR38][R4.64+0x1], R25 ;  /* 0x000001190400a986 */ /* 0x0005e2000c101126 */
[C---:B------:R-:W-:Y:S02]  /*2280*/  ISETP.LT.OR P4, PT, R3.reuse, 0x9, !P1 ;  /* 0x000000090300780c */ /* 0x040fe40004f81670 */
[----:B------:R-:W-:-:S04]  /*2290*/  ISETP.LT.OR P2, PT, R3, 0xa, !P1 ;  /* 0x0000000a0300780c */ /* 0x000fc80004f41670 */
[----:B------:R-:W-:Y:S09]  /*22a0*/  @P5 BRA `(.L_x_35) ;  /* 0x00000000000c5947 */ /* 0x000ff20003800000 */
[----:B------:R-:W3:Y:S02]  /*22b0*/  LDG.E.U8 R96, desc[UR38][R10.64] ;  /* 0x000000260a607981 */ /* 0x000ee4000c1e1100 */
[----:B---3--:R-:W-:-:S05]  /*22c0*/  PRMT R13, R96, 0x8880, RZ ;  /* 0x00008880600d7816 */ /* 0x008fca00000000ff */
[----:B------:R-:W-:-:S07]  /*22d0*/  IMAD R14, R13, R88, RZ ;  /* 0x000000580d0e7224 */ /* 0x000fce00078e02ff */
.L_x_35:
[----:B------:R-:W-:Y:S05]  /*22e0*/  BSYNC B1 ;  /* 0x0000000000017941 */ /* 0x000fea0003800000 */
.L_x_34:
[----:B------:R-:W-:Y:S01]  /*22f0*/  @!P5 IMAD R13, R26, R19, R14 ;  /* 0x000000131a0dd224 */ /* 0x000fe200078e020e */
[----:B------:R-:W-:Y:S04]  /*2300*/  BSSY B1, `(.L_x_36) ;  /* 0x0000006000017945 */ /* 0x000fe80003800000 */
[----:B------:R3:W-:Y:S01]  /*2310*/  @!P5 STG.E.U8 desc[UR38][R6.64], R13 ;  /* 0x0000000d0600d986 */ /* 0x0007e2000c101126 */
[----:B------:R-:W-:Y:S05]  /*2320*/  @P3 BRA `(.L_x_37) ;  /* 0x00000000000c3947 */ /* 0x000fea0003800000 */
[----:B------:R-:W3:Y:S02]  /*2330*/  LDG.E.U8 R96, desc[UR38][R10.64+0x1] ;  /* 0x000001260a607981 */ /* 0x000ee4000c1e1100 */
[----:B---3--:R-:W-:-:S05]  /*2340*/  PRMT R13, R96, 0x8880, RZ ;  /* 0x00008880600d7816 */ /* 0x008fca00000000ff */
[----:B------:R-:W-:-:S07]  /*2350*/  IMAD R14, R13, R88, RZ ;  /* 0x000000580d0e7224 */ /* 0x000fce00078e02ff */
.L_x_37:
[----:B------:R-:W-:Y:S05]  /*2360*/  BSYNC B1 ;  /* 0x0000000000017941 */ /* 0x000fea0003800000 */
.L_x_36:
[----:B------:R-:W-:Y:S01]  /*2370*/  @!P3 IMAD R27, R27, R19, R14 ;  /* 0x000000131b1bb224 */ /* 0x000fe200078e020e */
[----:B------:R-:W-:Y:S04]  /*2380*/  BSSY B1, `(.L_x_38) ;  /* 0x0000006000017945 */ /* 0x000fe80003800000 */
[----:B------:R4:W-:Y:S01]  /*2390*/  @!P3 STG.E.U8 desc[UR38][R6.64+0x1], R27 ;  /* 0x0000011b0600b986 */ /* 0x0009e2000c101126 */
[----:B------:R-:W-:Y:S05]  /*23a0*/  @P4 BRA `(.L_x_39) ;  /* 0x00000000000c4947 */ /* 0x000fea0003800000 */
[----:B------:R-:W3:Y:S02]  /*23b0*/  LDG.E.U8 R96, desc[UR38][R8.64+0x8] ;  /* 0x0000082608607981 */ /* 0x000ee4000c1e1100 */
[----:B---3--:R-:W-:-:S05]  /*23c0*/  PRMT R13, R96, 0x8880, RZ ;  /* 0x00008880600d7816 */ /* 0x008fca00000000ff */
[----:B------:R-:W-:-:S07]  /*23d0*/  IMAD R14, R13, R88, RZ ;  /* 0x000000580d0e7224 */ /* 0x000fce00078e02ff */
.L_x_39:
[----:B------:R-:W-:Y:S05]  /*23e0*/  BSYNC B1 ;  /* 0x0000000000017941 */ /* 0x000fea0003800000 */
.L_x_38:
[----:B---3--:R-:W-:Y:S01]  /*23f0*/  @!P4 IMAD R13, R28, R19, R14 ;  /* 0x000000131c0dc224 */ /* 0x008fe200078e020e */
[----:B------:R-:W-:Y:S04]  /*2400*/  BSSY B1, `(.L_x_40) ;  /* 0x0000006000017945 */ /* 0x000fe80003800000 */
[----:B------:R3:W-:Y:S01]  /*2410*/  @!P4 STG.E.U8 desc[UR38][R4.64+0x8], R13 ;  /* 0x0000080d0400c986 */ /* 0x0007e2000c101126 */
[----:B------:R-:W-:Y:S05]  /*2420*/  @P2 BRA `(.L_x_41) ;  /* 0x00000000000c2947 */ /* 0x000fea0003800000 */
[----:B------:R-:W3:Y:S02]  /*2430*/  LDG.E.U8 R96, desc[UR38][R8.64+0x9] ;  /* 0x0000092608607981 */ /* 0x000ee4000c1e1100 */
[----:B---3--:R-:W-:-:S05]  /*2440*/  PRMT R13, R96, 0x8880, RZ ;  /* 0x00008880600d7816 */ /* 0x008fca00000000ff */
[----:B------:R-:W-:-:S07]  /*2450*/  IMAD R14, R13, R88, RZ ;  /* 0x000000580d0e7224 */ /* 0x000fce00078e02ff */
.L_x_41:
[----:B------:R-:W-:Y:S05]  /*2460*/  BSYNC B1 ;  /* 0x0000000000017941 */ /* 0x000fea0003800000 */
.L_x_40:
[----:B------:R-:W-:Y:S01]  /*2470*/  ISETP.LT.OR P4, PT, R3, 0x9, !P0 ;  /* 0x000000090300780c */ /* 0x000fe20004781670 */
[----:B------:R-:W-:Y:S01]  /*2480*/  @!P2 IMAD R29, R29, R19, R14 ;  /* 0x000000131d1da224 */ /* 0x000fe200078e020e */
[----:B------:R-:W-:Y:S01]  /*2490*/  BSSY B1, `(.L_x_42) ;  /* 0x0000009000017945 */ /* 0x000fe20003800000 */
[C---:B------:R-:W-:Y:S02]  /*24a0*/  ISETP.LT.OR P3, PT, R3.reuse, 0xa, !P0 ;  /* 0x0000000a0300780c */ /* 0x040fe40004761670 */
[C---:B------:R-:W-:Y:S01]  /*24b0*/  ISETP.LT.OR P5, PT, R3.reuse, 0x11, !P1 ;  /* 0x000000110300780c */ /* 0x040fe20004fa1670 */
[----:B------:R0:W-:Y:S01]  /*24c0*/  @!P2 STG.E.U8 desc[UR38][R4.64+0x9], R29 ;  /* 0x0000091d0400a986 */ /* 0x0001e2000c101126 */
[----:B------:R-:W-:-:S06]  /*24d0*/  ISETP.LT.OR P2, PT, R3, 0x12, !P1 ;  /* 0x000000120300780c */ /* 0x000fcc0004f41670 */
[----:B------:R-:W-:Y:S07]  /*24e0*/  @P4 BRA `(.L_x_43) ;  /* 0x00000000000c4947 */ /* 0x000fee0003800000 */
[----:B------:R-:W3:Y:S02]  /*24f0*/  LDG.E.U8 R96, desc[UR38][R10.64+0x8] ;  /* 0x000008260a607981 */ /* 0x000ee4000c1e1100 */
[----:B---3--:R-:W-:-:S05]  /*2500*/  PRMT R13, R96, 0x8880, RZ ;  /* 0x00008880600d7816 */ /* 0x008fca00000000ff */
[----:B------:R-:W-:-:S07]  /*2510*/  IMAD R14, R13, R88, RZ ;  /* 0x000000580d0e7224 */ /* 0x000fce00078e02ff */
.L_x_43:
[----:B------:R-:W-:Y:S05]  /*2520*/  BSYNC B1 ;  /* 0x0000000000017941 */ /* 0x000fea0003800000 */
.L_x_42:
[----:B---3--:R-:W-:Y:S01]  /*2530*/  @!P4 IMAD R13, R30, R19, R14 ;  /* 0x000000131e0dc224 */ /* 0x008fe200078e020e */
[----:B------:R-:W-:Y:S04]  /*2540*/  BSSY B1, `(.L_x_44) ;  /* 0x0000006000017945 */ /* 0x000fe80003800000 */
[----:B------:R3:W-:Y:S01]  /*2550*/  @!P4 STG.E.U8 desc[UR38][R6.64+0x8], R13 ;  /* 0x0000080d0600c986 */ /* 0x0007e2000c101126 */
[----:B------:R-:W-:Y:S05]  /*2560*/  @P3 BRA `(.L_x_45) ;  /* 0x00000000000c3947 */ /* 0x000fea0003800000 */
[----:B------:R-:W3:Y:S02]  /*2570*/  LDG.E.U8 R96, desc[UR38][R10.64+0x9] ;  /* 0x000009260a607981 */ /* 0x000ee4000c1e1100 */
[----:B---3--:R-:W-:-:S05]  /*2580*/  PRMT R13, R96, 0x8880, RZ ;  /* 0x00008880600d7816 */ /* 0x008fca00000000ff */
[----:B------:R-:W-:-:S07]  /*2590*/  IMAD R14, R13, R88, RZ ;  /* 0x000000580d0e7224 */ /* 0x000fce00078e02ff */
.L_x_45:
[----:B------:R-:W-:Y:S05]  /*25a0*/  BSYNC B1 ;  /* 0x0000000000017941 */ /* 0x000fea0003800000 */
.L_x_44:
[----:B------:R-:W-:Y:S01]  /*25b0*/  @!P3 IMAD R31, R31, R19, R14 ;  /* 0x000000131f1fb224 */ /* 0x000fe200078e020e */
[----:B------:R-:W-:Y:S04]  /*25c0*/  BSSY B1, `(.L_x_46) ;  /* 0x0000006000017945 */ /* 0x000fe80003800000 */
[----:B------:R0:W-:Y:S01]  /*25d0*/  @!P3 STG.E.U8 desc[UR38][R6.64+0x9], R31 ;  /* 0x0000091f0600b986 */ /* 0x0001e2000c101126 */
[----:B------:R-:W-:Y:S05]  /*25e0*/  @P5 BRA `(.L_x_47) ;  /* 0x00000000000c5947 */ /* 0x000fea0003800000 */
[----:B------:R-:W3:Y:S02]  /*25f0*/  LDG.E.U8 R96, desc[UR38][R8.64+0x10] ;  /* 0x0000102608607981 */ /* 0x000ee4000c1e1100 */
[----:B---3--:R-:W-:-:S05]  /*2600*/  PRMT R13, R96, 0x8880, RZ ;  /* 0x00008880600d7816 */ /* 0x008fca00000000ff */
[----:B------:R-:W-:-:S07]  /*2610*/  IMAD R14, R13, R88, RZ ;  /* 0x000000580d0e7224 */ /* 0x000fce00078e02ff */
.L_x_47:
[----:B------:R-:W-:Y:S05]  /*2620*/  BSYNC B1 ;  /* 0x0000000000017941 */ /* 0x000fea0003800000 */
.L_x_46:
[----:B---3--:R-:W-:Y:S01]  /*2630*/  @!P5 IMAD R13, R32, R19, R14 ;  /* 0x00000013200dd224 */ /* 0x008fe200078e020e */
[----:B------:R-:W-:Y:S04]  /*2640*/  BSSY B1, `(.L_x_48) ;  /* 0x0000006000017945 */ /* 0x000fe80003800000 */
[----:B------:R3:W-:Y:S01]  /*2650*/  @!P5 STG.E.U8 desc[UR38][R4.64+0x10], R13 ;  /* 0x0000100d0400d986 */ /* 0x0007e2000c101126 */
[----:B------:R-:W-:Y:S05]  /*2660*/  @P2 BRA `(.L_x_49) ;  /* 0x00000000000c2947 */ /* 0x000fea0003800000 */
[----:B------:R-:W3:Y:S02]  /*2670*/  LDG.E.U8 R96, desc[UR38][R8.64+0x11] ;  /* 0x0000112608607981 */ /* 0x000ee4000c1e1100 */
[----:B---3--:R-:W-:-:S05]  /*2680*/  PRMT R13, R96, 0x8880, RZ ;  /* 0x00008880600d7816 */ /* 0x008fca00000000ff */
[----:B------:R-:W-:-:S07]  /*2690*/  IMAD R14, R13, R88, RZ ;  /* 0x000000580d0e7224 */ /* 0x000fce00078e02ff */
.L_x_49:
[----:B------:R-:W-:Y:S05]  /*26a0*/  BSYNC B1 ;  /* 0x0000000000017941 */ /* 0x000fea0003800000 */
.L_x_48:
        /* <DEDUP_REMOVED lines=11> */
.L_x_51:
[----:B------:R-:W-:Y:S05]  /*2760*/  BSYNC B1 ;  /* 0x0000000000017941 */ /* 0x000fea0003800000 */
.L_x_50:
[----:B---3--:R-:W-:Y:S01]  /*2770*/  @!P4 IMAD R13, R34, R19, R14 ;  /* 0x00000013220dc224 */ /* 0x008fe200078e020e */
[----:B------:R-:W-:Y:S04]  /*2780*/  BSSY B1, `(.L_x_52) ;  /* 0x0000006000017945 */ /* 0x000fe80003800000 */
[----:B------:R3:W-:Y:S01]  /*2790*/  @!P4 STG.E.U8 desc[UR38][R6.64+0x10], R13 ;  /* 0x0000100d0600c986 */ /* 0x0007e2000c101126 */
[----:B------:R-:W-:Y:S05]  /*27a0*/  @P3 BRA `(.L_x_53) ;  /* 0x00000000000c3947 */ /* 0x000fea0003800000 */
[----:B------:R-:W3:Y:S02]  /*27b0*/  LDG.E.U8 R96, desc[UR38][R10.64+0x11] ;  /* 0x000011260a607981 */ /* 0x000ee4000c1e1100 */
[----:B---3--:R-:W-:-:S05]  /*27c0*/  PRMT R13, R96, 0x8880, RZ ;  /* 0x00008880600d7816 */ /* 0x008fca00000000ff */
[----:B------:R-:W-:-:S07]  /*27d0*/  IMAD R14, R13, R88, RZ ;  /* 0x000000580d0e7224 */ /* 0x000fce00078e02ff */
.L_x_53:
[----:B------:R-:W-:Y:S05]  /*27e0*/  BSYNC B1 ;  /* 0x0000000000017941 */ /* 0x000fea0003800000 */
.L_x_52:
[----:B------:R-:W-:Y:S01]  /*27f0*/  @!P3 IMAD R35, R35, R19, R14 ;  /* 0x000000132323b224 */ /* 0x000fe200078e020e */
[----:B------:R-:W-:Y:S04]  /*2800*/  BSSY B1, `(.L_x_54) ;  /* 0x0000006000017945 */ /* 0x000fe80003800000 */
[----:B------:R0:W-:Y:S01]  /*2810*/  @!P3 STG.E.U8 desc[UR38][R6.64+0x11], R35 ;  /* 0x000011230600b986 */ /* 0x0001e2000c101126 */
[----:B------:R-:W-:Y:S05]  /*2820*/  @P5 BRA `(.L_x_55) ;  /* 0x00000000000c5947 */ /* 0x000fea0003800000 */
[----:B------:R-:W3:Y:S02]  /*2830*/  LDG.E.U8 R96, desc[UR38][R8.64+0x18] ;  /* 0x0000182608607981 */ /* 0x000ee4000c1e1100 */
[----:B---3--:R-:W-:-:S05]  /*2840*/  PRMT R13, R96, 0x8880, RZ ;  /* 0x00008880600d7816 */ /* 0x008fca00000000ff */
[----:B------:R-:W-:-:S07]  /*2850*/  IMAD R14, R13, R88, RZ ;  /* 0x000000580d0e7224 */ /* 0x000fce00078e02ff */
.L_x_55:
[----:B------:R-:W-:Y:S05]  /*2860*/  BSYNC B1 ;  /* 0x0000000000017941 */ /* 0x000fea0003800000 */
.L_x_54:
[----:B---3--:R-:W-:Y:S01]  /*2870*/  @!P5 IMAD R13, R36, R19, R14 ;  /* 0x00000013240dd224 */ /* 0x008fe200078e020e */
[----:B------:R-:W-:Y:S04]  /*2880*/  BSSY B1, `(.L_x_56) ;  /* 0x0000006000017945 */ /* 0x000fe80003800000 */
[----:B------:R3:W-:Y:S01]  /*2890*/  @!P5 STG.E.U8 desc[UR38][R4.64+0x18], R13 ;  /* 0x0000180d0400d986 */ /* 0x0007e2000c101126 */
[----:B------:R-:W-:Y:S05]  /*28a0*/  @P2 BRA `(.L_x_57) ;  /* 0x00000000000c2947 */ /* 0x000fea0003800000 */
[----:B------:R-:W3:Y:S02]  /*28b0*/  LDG.E.U8 R96, desc[UR38][R8.64+0x19] ;  /* 0x0000192608607981 */ /* 0x000ee4000c1e1100 */
[----:B---3--:R-:W-:-:S05]  /*28c0*/  PRMT R13, R96, 0x8880, RZ ;  /* 0x00008880600d7816 */ /* 0x008fca00000000ff */
[----:B------:R-:W-:-:S07]  /*28d0*/  IMAD R14, R13, R88, RZ ;  /* 0x000000580d0e7224 */ /* 0x000fce00078e02ff */
.L_x_57:
[----:B------:R-:W-:Y:S05]  /*28e0*/  BSYNC B1 ;  /* 0x0000000000017941 */ /* 0x000fea0003800000 */
.L_x_56:
        /* <DEDUP_REMOVED lines=11> */
.L_x_59:
[----:B------:R-:W-:Y:S05]  /*29a0*/  BSYNC B1 ;  /* 0x0000000000017941 */ /* 0x000fea0003800000 */
.L_x_58:
[----:B---3--:R-:W-:Y:S01]  /*29b0*/  @!P4 IMAD R13, R38, R19, R14 ;  /* 0x00000013260dc224 */ /* 0x008fe200078e020e */
[----:B------:R-:W-:Y:S04]  /*29c0*/  BSSY B1, `(.L_x_60) ;  /* 0x0000006000017945 */ /* 0x000fe80003800000 */
[----:B------:R3:W-:Y:S01]  /*29d0*/  @!P4 STG.E.U8 desc[UR38][R6.64+0x18], R13 ;  /* 0x0000180d0600c986 */ /* 0x0007e2000c101126 */
[----:B------:R-:W-:Y:S05]  /*29e0*/  @P3 BRA `(.L_x_61) ;  /* 0x00000000000c3947 */ /* 0x000fea0003800000 */
[----:B------:R-:W3:Y:S02]  /*29f0*/  LDG.E.U8 R96, desc[UR38][R10.64+0x19] ;  /* 0x000019260a607981 */ /* 0x000ee4000c1e1100 */
[----:B---3--:R-:W-:-:S05]  /*2a00*/  PRMT R13, R96, 0x8880, RZ ;  /* 0x00008880600d7816 */ /* 0x008fca00000000ff */
[----:B------:R-:W-:-:S07]  /*2a10*/  IMAD R14, R13, R88, RZ ;  /* 0x000000580d0e7224 */ /* 0x000fce00078e02ff */
.L_x_61:
[----:B------:R-:W-:Y:S05]  /*2a20*/  BSYNC B1 ;  /* 0x0000000000017941 */ /* 0x000fea0003800000 */
.L_x_60:
[----:B------:R-:W-:Y:S01]  /*2a30*/  @!P3 IMAD R39, R39, R19, R14 ;  /* 0x000000132727b224 */ /* 0x000fe200078e020e */
[----:B------:R-:W-:Y:S04]  /*2a40*/  BSSY B1, `(.L_x_62) ;  /* 0x0000006000017945 */ /* 0x000fe80003800000 */
[----:B------:R0:W-:Y:S01]  /*2a50*/  @!P3 STG.E.U8 desc[UR38][R6.64+0x19], R39 ;  /* 0x000019270600b986 */ /* 0x0001e2000c101126 */
[----:B------:R-:W-:Y:S05]  /*2a60*/  @P5 BRA `(.L_x_63) ;  /* 0x00000000000c5947 */ /* 0x000fea0003800000 */
[----:B------:R-:W3:Y:S02]  /*2a70*/  LDG.E.U8 R96, desc[UR38][R8.64+0x20] ;  /* 0x0000202608607981 */ /* 0x000ee4000c1e1100 */
[----:B---3--:R-:W-:-:S05]  /*2a80*/  PRMT R13, R96, 0x8880, RZ ;  /* 0x00008880600d7816 */ /* 0x008fca00000000ff */
[----:B------:R-:W-:-:S07]  /*2a90*/  IMAD R14, R13, R88, RZ ;  /* 0x000000580d0e7224 */ /* 0x000fce00078e02ff */
.L_x_63:
[----:B------:R-:W-:Y:S05]  /*2aa0*/  BSYNC B1 ;  /* 0x0000000000017941 */ /* 0x000fea0003800000 */
.L_x_62:
[----:B---3--:R-:W-:Y:S01]  /*2ab0*/  @!P5 IMAD R13, R40, R19, R14 ;  /* 0x00000013280dd224 */ /* 0x008fe200078e020e */
[----:B------:R-:W-:Y:S04]  /*2ac0*/  BSSY B1, `(.L_x_64) ;  /* 0x0000006000017945 */ /* 0x000fe80003800000 */
[----:B------:R3:W-:Y:S01]  /*2ad0*/  @!P5 STG.E.U8 desc[UR38][R4.64+0x20], R13 ;  /* 0x0000200d0400d986 */ /* 0x0007e2000c101126 */
[----:B------:R-:W-:Y:S05]  /*2ae0*/  @P2 BRA `(.L_x_65) ;  /* 0x00000000000c2947 */ /* 0x000fea0003800000 */
[----:B------:R-:W3:Y:S02]  /*2af0*/  LDG.E.U8 R96, desc[UR38][R8.64+0x21] ;  /* 0x0000212608607981 */ /* 0x000ee4000c1e1100 */
[----:B---3--:R-:W-:-:S05]  /*2b00*/  PRMT R13, R96, 0x8880, RZ ;  /* 0x00008880600d7816 */ /* 0x008fca00000000ff */
[----:B------:R-:W-:-:S07]  /*2b10*/  IMAD R14, R13, R88, RZ ;  /* 0x000000580d0e7224 */ /* 0x000fce00078e02ff */
.L_x_65:
[----:B------:R-:W-:Y:S05]  /*2b20*/  BSYNC B1 ;  /* 0x0000000000017941 */ /* 0x000fea0003800000 */
.L_x_64:
        /* <DEDUP_REMOVED lines=11> */
.L_x_67:
[----:B------:R-:W-:Y:S05]  /*2be0*/  BSYNC B1 ;  /* 0x0000000000017941 */ /* 0x000fea0003800000 */
.L_x_66:
[----:B---3--:R-:W-:Y:S01]  /*2bf0*/  @!P4 IMAD R13, R42, R19, R14 ;  /* 0x000000132a0dc224 */ /* 0x008fe200078e020e */
[----:B------:R-:W-:Y:S04]  /*2c00*/  BSSY B1, `(.L_x_68) ;  /* 0x0000006000017945 */ /* 0x000fe80003800000 */
[----:B------:R3:W-:Y:S01]  /*2c10*/  @!P4 STG.E.U8 desc[UR38][R6.64+0x20], R13 ;  /* 0x0000200d0600c986 */ /* 0x0007e2000c101126 */
[----:B------:R-:W-:Y:S05]  /*2c20*/  @P3 BRA `(.L_x_69) ;  /* 0x00000000000c3947 */ /* 0x000fea0003800000 */
[----:B------:R-:W3:Y:S02]  /*2c30*/  LDG.E.U8 R96, desc[UR38][R10.64+0x21] ;  /* 0x000021260a607981 */ /* 0x000ee4000c1e1100 */
[----:B---3--:R-:W-:-:S05]  /*2c40*/  PRMT R13, R96, 0x8880, RZ ;  /* 0x00008880600d7816 */ /* 0x008fca00000000ff */
[----:B------:R-:W-:-:S07]  /*2c50*/  IMAD R14, R13, R88, RZ ;  /* 0x000000580d0e7224 */ /* 0x000fce00078e02ff */
.L_x_69:
[----:B------:R-:W-:Y:S05]  /*2c60*/  BSYNC B1 ;  /* 0x0000000000017941 */ /* 0x000fea0003800000 */
.L_x_68:
[----:B------:R-:W-:Y:S01]  /*2c70*/  @!P3 IMAD R43, R43, R19, R14 ;  /* 0x000000132b2bb224 */ /* 0x000fe200078e020e */
[----:B------:R-:W-:Y:S04]  /*2c80*/  BSSY B1, `(.L_x_70) ;  /* 0x0000006000017945 */ /* 0x000fe80003800000 */
[----:B------:R0:W-:Y:S01]  /*2c90*/  @!P3 STG.E.U8 desc[UR38][R6.64+0x21], R43 ;  /* 0x0000212b0600b986 */ /* 0x0001e2000c101126 */
[----:B------:R-:W-:Y:S05]  /*2ca0*/  @P5 BRA `(.L_x_71) ;  /* 0x00000000000c5947 */ /* 0x000fea0003800000 */
[----:B------:R-:W3:Y:S02]  /*2cb0*/  LDG.E.U8 R96, desc[UR38][R8.64+0x28] ;  /* 0x0000282608607981 */ /* 0x000ee4000c1e1100 */
[----:B---3--:R-:W-:-:S05]  /*2cc0*/  PRMT R13, R96, 0x8880, RZ ;  /* 0x00008880600d7816 */ /* 0x008fca00000000ff */
[----:B------:R-:W-:-:S07]  /*2cd0*/  IMAD R14, R13, R88, RZ ;  /* 0x000000580d0e7224 */ /* 0x000fce00078e02ff */
.L_x_71:
[----:B------:R-:W-:Y:S05]  /*2ce0*/  BSYNC B1 ;  /* 0x0000000000017941 */ /* 0x000fea0003800000 */
.L_x_70:
[----:B---3--:R-:W-:Y:S01]  /*2cf0*/  @!P5 IMAD R13, R44, R19, R14 ;  /* 0x000000132c0dd224 */ /* 0x008fe200078e020e */
[----:B------:R-:W-:Y:S04]  /*2d00*/  BSSY B1, `(.L_x_72) ;  /* 0x0000006000017945 */ /* 0x000fe80003800000 */
[----:B------:R3:W-:Y:S01]  /*2d10*/  @!P5 STG.E.U8 desc[UR38][R4.64+0x28], R13 ;  /* 0x0000280d0400d986 */ /* 0x0007e2000c101126 */
[----:B------:R-:W-:Y:S05]  /*2d20*/  @P2 BRA `(.L_x_73) ;  /* 0x00000000000c2947 */ /* 0x000fea0003800000 */
[----:B------:R-:W3:Y:S02]  /*2d30*/  LDG.E.U8 R96, desc[UR38][R8.64+0x29] ;  /* 0x0000292608607981 */ /* 0x000ee4000c1e1100 */
[----:B---3--:R-:W-:-:S05]  /*2d40*/  PRMT R13, R96, 0x8880, RZ ;  /* 0x00008880600d7816 */ /* 0x008fca00000000ff */
[----:B------:R-:W-:-:S07]  /*2d50*/  IMAD R14, R13, R88, RZ ;  /* 0x000000580d0e7224 */ /* 0x000fce00078e02ff */
.L_x_73:
[----:B------:R-:W-:Y:S05]  /*2d60*/  BSYNC B1 ;  /* 0x0000000000017941 */ /* 0x000fea0003800000 */
.L_x_72:
        /* <DEDUP_REMOVED lines=11> */
.L_x_75:
[----:B------:R-:W-:Y:S05]  /*2e20*/  BSYNC B1 ;  /* 0x0000000000017941 */ /* 0x000fea0003800000 */
.L_x_74:
[----:B---3--:R-:W-:Y:S01]  /*2e30*/  @!P4 IMAD R13, R46, R19, R14 ;  /* 0x000000132e0dc224 */ /* 0x008fe200078e020e */
[----:B------:R-:W-:Y:S04]  /*2e40*/  BSSY B1, `(.L_x_76) ;  /* 0x0000006000017945 */ /* 0x000fe80003800000 */
[----:B------:R3:W-:Y:S01]  /*2e50*/  @!P4 STG.E.U8 desc[UR38][R6.64+0x28], R13 ;  /* 0x0000280d0600c986 */ /* 0x0007e2000c101126 */
[----:B------:R-:W-:Y:S05]  /*2e60*/  @P3 BRA `(.L_x_77) ;  /* 0x00000000000c3947 */ /* 0x000fea0003800000 */
[----:B------:R-:W3:Y:S02]  /*2e70*/  LDG.E.U8 R96, desc[UR38][R10.64+0x29] ;  /* 0x000029260a607981 */ /* 0x000ee4000c1e1100 */
[----:B---3--:R-:W-:-:S05]  /*2e80*/  PRMT R13, R96, 0x8880, RZ ;  /* 0x00008880600d7816 */ /* 0x008fca00000000ff */
[----:B------:R-:W-:-:S07]  /*2e90*/  IMAD R14, R13, R88, RZ ;  /* 0x000000580d0e7224 */ /* 0x000fce00078e02ff */
.L_x_77:
[----:B------:R-:W-:Y:S05]  /*2ea0*/  BSYNC B1 ;  /* 0x0000000000017941 */ /* 0x000fea0003800000 */
.L_x_76:
[----:B------:R-:W-:Y:S01]  /*2eb0*/  @!P3 IMAD R47, R47, R19, R14 ;  /* 0x000000132f2fb224 */ /* 0x000fe200078e020e */
[----:B------:R-:W-:Y:S04]  /*2ec0*/  BSSY B1, `(.L_x_78) ;  /* 0x0000006000017945 */ /* 0x000fe80003800000 */
[----:B------:R0:W-:Y:S01]  /*2ed0*/  @!P3 STG.E.U8 desc[UR38][R6.64+0x29], R47 ;  /* 0x0000292f0600b986 */ /* 0x0001e2000c101126 */
[----:B------:R-:W-:Y:S05]  /*2ee0*/  @P5 BRA `(.L_x_79) ;  /* 0x00000000000c5947 */ /* 0x000fea0003800000 */
[----:B------:R-:W3:Y:S02]  /*2ef0*/  LDG.E.U8 R96, desc[UR38][R8.64+0x30] ;  /* 0x0000302608607981 */ /* 0x000ee4000c1e1100 */
[----:B---3--:R-:W-:-:S05]  /*2f00*/  PRMT R13, R96, 0x8880, RZ ;  /* 0x00008880600d7816 */ /* 0x008fca00000000ff */
[----:B------:R-:W-:-:S07]  /*2f10*/  IMAD R14, R13, R88, RZ ;  /* 0x000000580d0e7224 */ /* 0x000fce00078e02ff */
.L_x_79:
[----:B------:R-:W-:Y:S05]  /*2f20*/  BSYNC B1 ;  /* 0x0000000000017941 */ /* 0x000fea0003800000 */
.L_x_78:
[----:B---3--:R-:W-:Y:S01]  /*2f30*/  @!P5 IMAD R13, R48, R19, R14 ;  /* 0x00000013300dd224 */ /* 0x008fe200078e020e */
[----:B------:R-:W-:Y:S04]  /*2f40*/  BSSY B1, `(.L_x_80) ;  /* 0x0000006000017945 */ /* 0x000fe80003800000 */
[----:B------:R3:W-:Y:S01]  /*2f50*/  @!P5 STG.E.U8 desc[UR38][R4.64+0x30], R13 ;  /* 0x0000300d0400d986 */ /* 0x0007e2000c101126 */
[----:B------:R-:W-:Y:S05]  /*2f60*/  @P2 BRA `(.L_x_81) ;  /* 0x00000000000c2947 */ /* 0x000fea0003800000 */
[----:B------:R-:W3:Y:S02]  /*2f70*/  LDG.E.U8 R96, desc[UR38][R8.64+0x31] ;  /* 0x0000312608607981 */ /* 0x000ee4000c1e1100 */
[----:B---3--:R-:W-:-:S05]  /*2f80*/  PRMT R13, R96, 0x8880, RZ ;  /* 0x00008880600d7816 */ /* 0x008fca00000000ff */
[----:B------:R-:W-:-:S07]  /*2f90*/  IMAD R14, R13, R88, RZ ;  /* 0x000000580d0e7224 */ /* 0x000fce00078e02ff */
.L_x_81:
[----:B------:R-:W-:Y:S05]  /*2fa0*/  BSYNC B1 ;  /* 0x0000000000017941 */ /* 0x000fea0003800000 */
.L_x_80:
        /* <DEDUP_REMOVED lines=11> */
.L_x_83:
[----:B------:R-:W-:Y:S05]  /*3060*/  BSYNC B1 ;  /* 0x0000000000017941 */ /* 0x000fea0003800000 */
.L_x_82:
[----:B---3--:R-:W-:Y:S01]  /*3070*/  @!P4 IMAD R13, R50, R19, R14 ;  /* 0x00000013320dc224 */ /* 0x008fe200078e020e */
[----:B------:R-:W-:Y:S04]  /*3080*/  BSSY B1, `(.L_x_84) ;  /* 0x0000006000017945 */ /* 0x000fe80003800000 */
[----:B------:R3:W-:Y:S01]  /*3090*/  @!P4 STG.E.U8 desc[UR38][R6.64+0x30], R13 ;  /* 0x0000300d0600c986 */ /* 0x0007e2000c101126 */
[----:B------:R-:W-:Y:S05]  /*30a0*/  @P3 BRA `(.L_x_85) ;  /* 0x00000000000c3947 */ /* 0x000fea0003800000 */
[----:B------:R-:W3:Y:S02]  /*30b0*/  LDG.E.U8 R96, desc[UR38][R10.64+0x31] ;  /* 0x000031260a607981 */ /* 0x000ee4000c1e1100 */
[----:B---3--:R-:W-:-:S05]  /*30c0*/  PRMT R13, R96, 0x8880, RZ ;  /* 0x00008880600d7816 */ /* 0x008fca00000000ff */
[----:B------:R-:W-:-:S07]  /*30d0*/  IMAD R14, R13, R88, RZ ;  /* 0x000000580d0e7224 */ /* 0x000fce00078e02ff */
.L_x_85:
[----:B------:R-:W-:Y:S05]  /*30e0*/  BSYNC B1 ;  /* 0x0000000000017941 */ /* 0x000fea0003800000 */
.L_x_84:
[----:B------:R-:W-:Y:S01]  /*30f0*/  @!P3 IMAD R51, R51, R19, R14 ;  /* 0x000000133333b224 */ /* 0x000fe200078e020e */
[----:B------:R-:W-:Y:S04]  /*3100*/  BSSY B1, `(.L_x_86) ;  /* 0x0000006000017945 */ /* 0x000fe80003800000 */
[----:B------:R0:W-:Y:S01]  /*3110*/  @!P3 STG.E.U8 desc[UR38][R6.64+0x31], R51 ;  /* 0x000031330600b986 */ /* 0x0001e2000c101126 */
[----:B------:R-:W-:Y:S05]  /*3120*/  @P5 BRA `(.L_x_87) ;  /* 0x00000000000c5947 */ /* 0x000fea0003800000 */
[----:B------:R-:W3:Y:S02]  /*3130*/  LDG.E.U8 R96, desc[UR38][R8.64+0x38] ;  /* 0x0000382608607981 */ /* 0x000ee4000c1e1100 */
[----:B---3--:R-:W-:-:S05]  /*3140*/  PRMT R13, R96, 0x8880, RZ ;  /* 0x00008880600d7816 */ /* 0x008fca00000000ff */
[----:B------:R-:W-:-:S07]  /*3150*/  IMAD R14, R13, R88, RZ ;  /* 0x000000580d0e7224 */ /* 0x000fce00078e02ff */
.L_x_87:
[----:B------:R-:W-:Y:S05]  /*3160*/  BSYNC B1 ;  /* 0x0000000000017941 */ /* 0x000fea0003800000 */
.L_x_86:
[----:B---3--:R-:W-:Y:S01]  /*3170*/  @!P5 IMAD R13, R52, R19, R14 ;  /* 0x00000013340dd224 */ /* 0x008fe200078e020e */
[----:B------:R-:W-:Y:S04]  /*3180*/  BSSY B1, `(.L_x_88) ;  /* 0x0000006000017945 */ /* 0x000fe80003800000 */
[----:B------:R3:W-:Y:S01]  /*3190*/  @!P5 STG.E.U8 desc[UR38][R4.64+0x38], R13 ;  /* 0x0000380d0400d986 */ /* 0x0007e2000c101126 */
[----:B------:R-:W-:Y:S05]  /*31a0*/  @P2 BRA `(.L_x_89) ;  /* 0x00000000000c2947 */ /* 0x000fea0003800000 */
[----:B------:R-:W3:Y:S02]  /*31b0*/  LDG.E.U8 R96, desc[UR38][R8.64+0x39] ;  /* 0x0000392608607981 */ /* 0x000ee4000c1e1100 */
[----:B---3--:R-:W-:-:S05]  /*31c0*/  PRMT R13, R96, 0x8880, RZ ;  /* 0x00008880600d7816 */ /* 0x008fca00000000ff */
[----:B------:R-:W-:-:S07]  /*31d0*/  IMAD R14, R13, R88, RZ ;  /* 0x000000580d0e7224 */ /* 0x000fce00078e02ff */
.L_x_89:
[----:B------:R-:W-:Y:S05]  /*31e0*/  BSYNC B1 ;  /* 0x0000000000017941 */ /* 0x000fea0003800000 */
.L_x_88:
        /* <DEDUP_REMOVED lines=11> */
.L_x_91:
[----:B------:R-:W-:Y:S05]  /*32a0*/  BSYNC B1 ;  /* 0x0000000000017941 */ /* 0x000fea0003800000 */
.L_x_90:
[----:B---3--:R-:W-:Y:S01]  /*32b0*/  @!P4 IMAD R13, R54, R19, R14 ;  /* 0x00000013360dc224 */ /* 0x008fe200078e020e */
[----:B------:R-:W-:Y:S04]  /*32c0*/  BSSY B1, `(.L_x_92) ;  /* 0x0000006000017945 */ /* 0x000fe80003800000 */
[----:B------:R3:W-:Y:S01]  /*32d0*/  @!P4 STG.E.U8 desc[UR38][R6.64+0x38], R13 ;  /* 0x0000380d0600c986 */ /* 0x0007e2000c101126 */
[----:B------:R-:W-:Y:S05]  /*32e0*/  @P3 BRA `(.L_x_93) ;  /* 0x00000000000c3947 */ /* 0x000fea0003800000 */
[----:B------:R-:W3:Y:S02]  /*32f0*/  LDG.E.U8 R96, desc[UR38][R10.64+0x39] ;  /* 0x000039260a607981 */ /* 0x000ee4000c1e1100 */
[----:B---3--:R-:W-:-:S05]  /*3300*/  PRMT R13, R96, 0x8880, RZ ;  /* 0x00008880600d7816 */ /* 0x008fca00000000ff */
[----:B------:R-:W-:-:S07]  /*3310*/  IMAD R14, R13, R88, RZ ;  /* 0x000000580d0e7224 */ /* 0x000fce00078e02ff */
.L_x_93:
[----:B------:R-:W-:Y:S05]  /*3320*/  BSYNC B1 ;  /* 0x0000000000017941 */ /* 0x000fea0003800000 */
.L_x_92:
[----:B------:R-:W-:Y:S01]  /*3330*/  @!P3 IMAD R55, R55, R19, R14 ;  /* 0x000000133737b224 */ /* 0x000fe200078e020e */
[----:B------:R-:W-:Y:S04]  /*3340*/  BSSY B1, `(.L_x_94) ;  /* 0x0000006000017945 */ /* 0x000fe80003800000 */
[----:B------:R0:W-:Y:S01]  /*3350*/  @!P3 STG.E.U8 desc[UR38][R6.64+0x39], R55 ;  /* 0x000039370600b986 */ /* 0x0001e2000c101126 */
[----:B------:R-:W-:Y:S05]  /*3360*/  @P5 BRA `(.L_x_95) ;  /* 0x00000000000c5947 */ /* 0x000fea0003800000 */
[----:B------:R-:W3:Y:S02]  /*3370*/  LDG.E.U8 R96, desc[UR38][R8.64+0x40] ;  /* 0x0000402608607981 */ /* 0x000ee4000c1e1100 */
[----:B---3--:R-:W-:-:S05]  /*3380*/  PRMT R13, R96, 0x8880, RZ ;  /* 0x00008880600d7816 */ /* 0x008fca00000000ff */
[----:B------:R-:W-:-:S07]  /*3390*/  IMAD R14, R13, R88, RZ ;  /* 0x000000580d0e7224 */ /* 0x000fce00078e02ff */
.L_x_95:
[----:B------:R-:W-:Y:S05]  /*33a0*/  BSYNC B1 ;  /* 0x0000000000017941 */ /* 0x000fea0003800000 */
.L_x_94:
[----:B---3--:R-:W-:Y:S01]  /*33b0*/  @!P5 IMAD R13, R56, R19, R14 ;  /* 0x00000013380dd224 */ /* 0x008fe200078e020e */
[----:B------:R-:W-:Y:S04]  /*33c0*/  BSSY B1, `(.L_x_96) ;  /* 0x0000006000017945 */ /* 0x000fe80003800000 */
[----:B------:R3:W-:Y:S01]  /*33d0*/  @!P5 STG.E.U8 desc[UR38][R4.64+0x40], R13 ;  /* 0x0000400d0400d986 */ /* 0x0007e2000c101126 */
[----:B------:R-:W-:Y:S05]  /*33e0*/  @P2 BRA `(.L_x_97) ;  /* 0x00000000000c2947 */ /* 0x000fea0003800000 */
[----:B------:R-:W3:Y:S02]  /*33f0*/  LDG.E.U8 R96, desc[UR38][R8.64+0x41] ;  /* 0x0000412608607981 */ /* 0x000ee4000c1e1100 */
[----:B---3--:R-:W-:-:S05]  /*3400*/  PRMT R13, R96, 0x8880, RZ ;  /* 0x00008880600d7816 */ /* 0x008fca00000000ff */
[----:B------:R-:W-:-:S07]  /*3410*/  IMAD R14, R13, R88, RZ ;  /* 0x000000580d0e7224 */ /* 0x000fce00078e02ff */
.L_x_97:
[----:B------:R-:W-:Y:S05]  /*3420*/  BSYNC B1 ;  /* 0x0000000000017941 */ /* 0x000fea0003800000 */
.L_x_96:
        /* <DEDUP_REMOVED lines=11> */
.L_x_99:
[----:B------:R-:W-:Y:S05]  /*34e0*/  BSYNC B1 ;  /* 0x0000000000017941 */ /* 0x000fea0003800000 */
.L_x_98:
[----:B---3--:R-:W-:Y:S01]  /*34f0*/  @!P4 IMAD R13, R58, R19, R14 ;  /* 0x000000133a0dc224 */ /* 0x008fe200078e020e */
[----:B------:R-:W-:Y:S04]  /*3500*/  BSSY B1, `(.L_x_100) ;  /* 0x0000006000017945 */ /* 0x000fe80003800000 */
[----:B------:R3:W-:Y:S01]  /*3510*/  @!P4 STG.E.U8 desc[UR38][R6.64+0x40], R13 ;  /* 0x0000400d0600c986 */ /* 0x0007e2000c101126 */
[----:B------:R-:W-:Y:S05]  /*3520*/  @P3 BRA `(.L_x_101) ;  /* 0x00000000000c3947 */ /* 0x000fea0003800000 */
[----:B------:R-:W3:Y:S02]  /*3530*/  LDG.E.U8 R96, desc[UR38][R10.64+0x41] ;  /* 0x000041260a607981 */ /* 0x000ee4000c1e1100 */
[----:B---3--:R-:W-:-:S05]  /*3540*/  PRMT R13, R96, 0x8880, RZ ;  /* 0x00008880600d7816 */ /* 0x008fca00000000ff */
[----:B------:R-:W-:-:S07]  /*3550*/  IMAD R14, R13, R88, RZ ;  /* 0x000000580d0e7224 */ /* 0x000fce00078e02ff */
.L_x_101:
[----:B------:R-:W-:Y:S05]  /*3560*/  BSYNC B1 ;  /* 0x0000000000017941 */ /* 0x000fea0003800000 */
.L_x_100:
[----:B------:R-:W-:Y:S01]  /*3570*/  @!P3 IMAD R59, R59, R19, R14 ;  /* 0x000000133b3bb224 */ /* 0x000fe200078e020e */
[----:B------:R-:W-:Y:S04]  /*3580*/  BSSY B1, `(.L_x_102) ;  /* 0x0000006000017945 */ /* 0x000fe80003800000 */
[----:B------:R0:W-:Y:S01]  /*3590*/  @!P3 STG.E.U8 desc[UR38][R6.64+0x41], R59 ;  /* 0x0000413b0600b986 */ /* 0x0001e2000c101126 */
[----:B------:R-:W-:Y:S05]  /*35a0*/  @P5 BRA `(.L_x_103) ;  /* 0x00000000000c5947 */ /* 0x000fea0003800000 */
[----:B------:R-:W3:Y:S02]  /*35b0*/  LDG.E.U8 R96, desc[UR38][R8.64+0x48] ;  /* 0x0000482608607981 */ /* 0x000ee4000c1e1100 */
[----:B---3--:R-:W-:-:S05]  /*35c0*/  PRMT R13, R96, 0x8880, RZ ;  /* 0x00008880600d7816 */ /* 0x008fca00000000ff */
[----:B------:R-:W-:-:S07]  /*35d0*/  IMAD R14, R13, R88, RZ ;  /* 0x000000580d0e7224 */ /* 0x000fce00078e02ff */
.L_x_103:
[----:B------:R-:W-:Y:S05]  /*35e0*/  BSYNC B1 ;  /* 0x0000000000017941 */ /* 0x000fea0003800000 */
.L_x_102:
[----:B---3--:R-:W-:Y:S01]  /*35f0*/  @!P5 IMAD R13, R60, R19, R14 ;  /* 0x000000133c0dd224 */ /* 0x008fe200078e020e */
[----:B------:R-:W-:Y:S04]  /*3600*/  BSSY B1, `(.L_x_104) ;  /* 0x0000006000017945 */ /* 0x000fe80003800000 */
[----:B------:R3:W-:Y:S01]  /*3610*/  @!P5 STG.E.U8 desc[UR38][R4.64+0x48], R13 ;  /* 0x0000480d0400d986 */ /* 0x0007e2000c101126 */
[----:B------:R-:W-:Y:S05]  /*3620*/  @P2 BRA `(.L_x_105) ;  /* 0x00000000000c2947 */ /* 0x000fea0003800000 */
[----:B------:R-:W3:Y:S02]  /*3630*/  LDG.E.U8 R96, desc[UR38][R8.64+0x49] ;  /* 0x0000492608607981 */ /* 0x000ee4000c1e1100 */
[----:B---3--:R-:W-:-:S05]  /*3640*/  PRMT R13, R96, 0x8880, RZ ;  /* 0x00008880600d7816 */ /* 0x008fca00000000ff */
[----:B------:R-:W-:-:S07]  /*3650*/  IMAD R14, R13, R88, RZ ;  /* 0x000000580d0e7224 */ /* 0x000fce00078e02ff */
.L_x_105:
[----:B------:R-:W-:Y:S05]  /*3660*/  BSYNC B1 ;  /* 0x0000000000017941 */ /* 0x000fea0003800000 */
.L_x_104:
        /* <DEDUP_REMOVED lines=11> */
.L_x_107:
[----:B------:R-:W-:Y:S05]  /*3720*/  BSYNC B1 ;  /* 0x0000000000017941 */ /* 0x000fea0003800000 */
.L_x_106:
[----:B---3--:R-:W-:Y:S01]  /*3730*/  @!P4 IMAD R13, R62, R19, R14 ;  /* 0x000000133e0dc224 */ /* 0x008fe200078e020e */
[----:B------:R-:W-:Y:S04]  /*3740*/  BSSY B1, `(.L_x_108) ;  /* 0x0000006000017945 */ /* 0x000fe80003800000 */
[----:B------:R3:W-:Y:S01]  /*3750*/  @!P4 STG.E.U8 desc[UR38][R6.64+0x48], R13 ;  /* 0x0000480d0600c986 */ /* 0x0007e2000c101126 */
[----:B------:R-:W-:Y:S05]  /*3760*/  @P3 BRA `(.L_x_109) ;  /* 0x00000000000c3947 */ /* 0x000fea0003800000 */
[----:B------:R-:W3:Y:S02]  /*3770*/  LDG.E.U8 R96, desc[UR38][R10.64+0x49] ;  /* 0x000049260a607981 */ /* 0x000ee4000c1e1100 */
[----:B---3--:R-:W-:-:S05]  /*3780*/  PRMT R13, R96, 0x8880, RZ ;  /* 0x00008880600d7816 */ /* 0x008fca00000000ff */
[----:B------:R-:W-:-:S07]  /*3790*/  IMAD R14, R13, R88, RZ ;  /* 0x000000580d0e7224 */ /* 0x000fce00078e02ff */
.L_x_109:
[----:B------:R-:W-:Y:S05]  /*37a0*/  BSYNC B1 ;  /* 0x0000000000017941 */ /* 0x000fea0003800000 */
.L_x_108:
[----:B------:R-:W-:Y:S01]  /*37b0*/  @!P3 IMAD R63, R63, R19, R14 ;  /* 0x000000133f3fb224 */ /* 0x000fe200078e020e */
[----:B------:R-:W-:Y:S04]  /*37c0*/  BSSY B1, `(.L_x_110) ;  /* 0x0000006000017945 */ /* 0x000fe80003800000 */
[----:B------:R0:W-:Y:S01]  /*37d0*/  @!P3 STG.E.U8 desc[UR38][R6.64+0x49], R63 ;  /* 0x0000493f0600b986 */ /* 0x0001e2000c101126 */
[----:B------:R-:W-:Y:S05]  /*37e0*/  @P5 BRA `(.L_x_111) ;  /* 0x00000000000c5947 */ /* 0x000fea0003800000 */
[----:B------:R-:W3:Y:S02]  /*37f0*/  LDG.E.U8 R96, desc[UR38][R8.64+0x50] ;  /* 0x0000502608607981 */ /* 0x000ee4000c1e1100 */
[----:B---3--:R-:W-:-:S05]  /*3800*/  PRMT R13, R96, 0x8880, RZ ;  /* 0x00008880600d7816 */ /* 0x008fca00000000ff */
[----:B------:R-:W-:-:S07]  /*3810*/  IMAD R14, R13, R88, RZ ;  /* 0x000000580d0e7224 */ /* 0x000fce00078e02ff */
.L_x_111:
[----:B------:R-:W-:Y:S05]  /*3820*/  BSYNC B1 ;  /* 0x0000000000017941 */ /* 0x000fea0003800000 */
.L_x_110:
[----:B---3--:R-:W-:Y:S01]  /*3830*/  @!P5 IMAD R13, R64, R19, R14 ;  /* 0x00000013400dd224 */ /* 0x008fe200078e020e */
[----:B------:R-:W-:Y:S04]  /*3840*/  BSSY B1, `(.L_x_112) ;  /* 0x0000006000017945 */ /* 0x000fe80003800000 */
[----:B------:R3:W-:Y:S01]  /*3850*/  @!P5 STG.E.U8 desc[UR38][R4.64+0x50], R13 ;  /* 0x0000500d0400d986 */ /* 0x0007e2000c101126 */
[----:B------:R-:W-:Y:S05]  /*3860*/  @P2 BRA `(.L_x_113) ;  /* 0x00000000000c2947 */ /* 0x000fea0003800000 */
[----:B------:R-:W3:Y:S02]  /*3870*/  LDG.E.U8 R96, desc[UR38][R8.64+0x51] ;  /* 0x0000512608607981 */ /* 0x000ee4000c1e1100 */
[----:B---3--:R-:W-:-:S05]  /*3880*/  PRMT R13, R96, 0x8880, RZ ;  /* 0x00008880600d7816 */ /* 0x008fca00000000ff */
[----:B------:R-:W-:-:S07]  /*3890*/  IMAD R14, R13, R88, RZ ;  /* 0x000000580d0e7224 */ /* 0x000fce00078e02ff */
.L_x_113:
[----:B------:R-:W-:Y:S05]  /*38a0*/  BSYNC B1 ;  /* 0x0000000000017941 */ /* 0x000fea0003800000 */
.L_x_112:
        /* <DEDUP_REMOVED lines=11> */
.L_x_115:
[----:B------:R-:W-:Y:S05]  /*3960*/  BSYNC B1 ;  /* 0x0000000000017941 */ /* 0x000fea0003800000 */
.L_x_114:
[----:B---3--:R-:W-:Y:S01]  /*3970*/  @!P4 IMAD R13, R66, R19, R14 ;  /* 0x00000013420dc224 */ /* 0x008fe200078e020e */
[----:B------:R-:W-:Y:S04]  /*3980*/  BSSY B1, `(.L_x_116) ;  /* 0x0000006000017945 */ /* 0x000fe80003800000 */
[----:B------:R3:W-:Y:S01]  /*3990*/  @!P4 STG.E.U8 desc[UR38][R6.64+0x50], R13 ;  /* 0x0000500d0600c986 */ /* 0x0007e2000c101126 */
[----:B------:R-:W-:Y:S05]  /*39a0*/  @P3 BRA `(.L_x_117) ;  /* 0x00000000000c3947 */ /* 0x000fea0003800000 */
[----:B------:R-:W3:Y:S02]  /*39b0*/  LDG.E.U8 R96, desc[UR38][R10.64+0x51] ;  /* 0x000051260a607981 */ /* 0x000ee4000c1e1100 */
[----:B---3--:R-:W-:-:S05]  /*39c0*/  PRMT R13, R96, 0x8880, RZ ;  /* 0x00008880600d7816 */ /* 0x008fca00000000ff */
[----:B------:R-:W-:-:S07]  /*39d0*/  IMAD R14, R13, R88, RZ ;  /* 0x000000580d0e7224 */ /* 0x000fce00078e02ff */
.L_x_117:
[----:B------:R-:W-:Y:S05]  /*39e0*/  BSYNC B1 ;  /* 0x0000000000017941 */ /* 0x000fea0003800000 */
.L_x_116:
[----:B------:R-:W-:Y:S01]  /*39f0*/  @!P3 IMAD R67, R67, R19, R14 ;  /* 0x000000134343b224 */ /* 0x000fe200078e020e */
[----:B------:R-:W-:Y:S04]  /*3a00*/  BSSY B1, `(.L_x_118) ;  /* 0x0000006000017945 */ /* 0x000fe80003800000 */
[----:B------:R0:W-:Y:S01]  /*3a10*/  @!P3 STG.E.U8 desc[UR38][R6.64+0x51], R67 ;  /* 0x000051430600b986 */ /* 0x0001e2000c101126 */
[----:B------:R-:W-:Y:S05]  /*3a20*/  @P5 BRA `(.L_x_119) ;  /* 0x00000000000c5947 */ /* 0x000fea0003800000 */
[----:B------:R-:W3:Y:S02]  /*3a30*/  LDG.E.U8 R96, desc[UR38][R8.64+0x58] ;  /* 0x0000582608607981 */ /* 0x000ee4000c1e1100 */
[----:B---3--:R-:W-:-:S05]  /*3a40*/  PRMT R13, R96, 0x8880, RZ ;  /* 0x00008880600d7816 */ /* 0x008fca00000000ff */
[----:B------:R-:W-:-:S07]  /*3a50*/  IMAD R14, R13, R88, RZ ;  /* 0x000000580d0e7224 */ /* 0x000fce00078e02ff */
.L_x_119:
[----:B------:R-:W-:Y:S05]  /*3a60*/  BSYNC B1 ;  /* 0x0000000000017941 */ /* 0x000fea0003800000 */
.L_x_118:
[----:B---3--:R-:W-:Y:S01]  /*3a70*/  @!P5 IMAD R13, R68, R19, R14 ;  /* 0x00000013440dd224 */ /* 0x008fe200078e020e */
[----:B------:R-:W-:Y:S04]  /*3a80*/  BSSY B1, `(.L_x_120) ;  /* 0x0000006000017945 */ /* 0x000fe80003800000 */
[----:B------:R3:W-:Y:S01]  /*3a90*/  @!P5 STG.E.U8 desc[UR38][R4.64+0x58], R13 ;  /* 0x0000580d0400d986 */ /* 0x0007e2000c101126 */
[----:B------:R-:W-:Y:S05]  /*3aa0*/  @P2 BRA `(.L_x_121) ;  /* 0x00000000000c2947 */ /* 0x000fea0003800000 */
[----:B------:R-:W3:Y:S02]  /*3ab0*/  LDG.E.U8 R96, desc[UR38][R8.64+0x59] ;  /* 0x0000592608607981 */ /* 0x000ee4000c1e1100 */
[----:B---3--:R-:W-:-:S05]  /*3ac0*/  PRMT R13, R96, 0x8880, RZ ;  /* 0x00008880600d7816 */ /* 0x008fca00000000ff */
[----:B------:R-:W-:-:S07]  /*3ad0*/  IMAD R14, R13, R88, RZ ;  /* 0x000000580d0e7224 */ /* 0x000fce00078e02ff */
.L_x_121:
[----:B------:R-:W-:Y:S05]  /*3ae0*/  BSYNC B1 ;  /* 0x0000000000017941 */ /* 0x000fea0003800000 */
.L_x_120:
        /* <DEDUP_REMOVED lines=11> */
.L_x_123:
[----:B------:R-:W-:Y:S05]  /*3ba0*/  BSYNC B1 ;  /* 0x0000000000017941 */ /* 0x000fea0003800000 */
.L_x_122:
[----:B---3--:R-:W-:Y:S01]  /*3bb0*/  @!P4 IMAD R13, R70, R19, R14 ;  /* 0x00000013460dc224 */ /* 0x008fe200078e020e */
[----:B------:R-:W-:Y:S04]  /*3bc0*/  BSSY B1, `(.L_x_124) ;  /* 0x0000006000017945 */ /* 0x000fe80003800000 */
[----:B------:R3:W-:Y:S01]  /*3bd0*/  @!P4 STG.E.U8 desc[UR38][R6.64+0x58], R13 ;  /* 0x0000580d0600c986 */ /* 0x0007e2000c101126 */
[----:B------:R-:W-:Y:S05]  /*3be0*/  @P3 BRA `(.L_x_125) ;  /* 0x00000000000c3947 */ /* 0x000fea0003800000 */
[----:B------:R-:W3:Y:S02]  /*3bf0*/  LDG.E.U8 R96, desc[UR38][R10.64+0x59] ;  /* 0x000059260a607981 */ /* 0x000ee4000c1e1100 */
[----:B---3--:R-:W-:-:S05]  /*3c00*/  PRMT R13, R96, 0x8880, RZ ;  /* 0x00008880600d7816 */ /* 0x008fca00000000ff */
[----:B------:R-:W-:-:S07]  /*3c10*/  IMAD R14, R13, R88, RZ ;  /* 0x000000580d0e7224 */ /* 0x000fce00078e02ff */
.L_x_125:
[----:B------:R-:W-:Y:S05]  /*3c20*/  BSYNC B1 ;  /* 0x0000000000017941 */ /* 0x000fea0003800000 */
.L_x_124:
[----:B------:R-:W-:Y:S01]  /*3c30*/  @!P3 IMAD R71, R71, R19, R14 ;  /* 0x000000134747b224 */ /* 0x000fe200078e020e */
[----:B------:R-:W-:Y:S04]  /*3c40*/  BSSY B1, `(.L_x_126) ;  /* 0x0000006000017945 */ /* 0x000fe80003800000 */
[----:B------:R0:W-:Y:S01]  /*3c50*/  @!P3 STG.E.U8 desc[UR38][R6.64+0x59], R71 ;  /* 0x000059470600b986 */ /* 0x0001e2000c101126 */
[----:B------:R-:W-:Y:S05]  /*3c60*/  @P5 BRA `(.L_x_127) ;  /* 0x00000000000c5947 */ /* 0x000fea0003800000 */
[----:B------:R-:W3:Y:S02]  /*3c70*/  LDG.E.U8 R96, desc[UR38][R8.64+0x60] ;  /* 0x0000602608607981 */ /* 0x000ee4000c1e1100 */
[----:B---3--:R-:W-:-:S05]  /*3c80*/  PRMT R13, R96, 0x8880, RZ ;  /* 0x00008880600d7816 */ /* 0x008fca00000000ff */
[----:B------:R-:W-:-:S07]  /*3c90*/  IMAD R14, R13, R88, RZ ;  /* 0x000000580d0e7224 */ /* 0x000fce00078e02ff */
.L_x_127:
[----:B------:R-:W-:Y:S05]  /*3ca0*/  BSYNC B1 ;  /* 0x0000000000017941 */ /* 0x000fea0003800000 */
.L_x_126:
[----:B---3--:R-:W-:Y:S01]  /*3cb0*/  @!P5 IMAD R13, R72, R19, R14 ;  /* 0x00000013480dd224 */ /* 0x008fe200078e020e */
[----:B------:R-:W-:Y:S04]  /*3cc0*/  BSSY B1, `(.L_x_128) ;  /* 0x0000006000017945 */ /* 0x000fe80003800000 */
[----:B------:R3:W-:Y:S01]  /*3cd0*/  @!P5 STG.E.U8 desc[UR38][R4.64+0x60], R13 ;  /* 0x0000600d0400d986 */ /* 0x0007e2000c101126 */
[----:B------:R-:W-:Y:S05]  /*3ce0*/  @P2 BRA `(.L_x_129) ;  /* 0x00000000000c2947 */ /* 0x000fea0003800000 */
[----:B------:R-:W3:Y:S02]  /*3cf0*/  LDG.E.U8 R96, desc[UR38][R8.64+0x61] ;  /* 0x0000612608607981 */ /* 0x000ee4000c1e1100 */
[----:B---3--:R-:W-:-:S05]  /*3d00*/  PRMT R13, R96, 0x8880, RZ ;  /* 0x00008880600d7816 */ /* 0x008fca00000000ff */
[----:B------:R-:W-:-:S07]  /*3d10*/  IMAD R14, R13, R88, RZ ;  /* 0x000000580d0e7224 */ /* 0x000fce00078e02ff */
.L_x_129:
[----:B------:R-:W-:Y:S05]  /*3d20*/  BSYNC B1 ;  /* 0x0000000000017941 */ /* 0x000fea0003800000 */
.L_x_128:
        /* <DEDUP_REMOVED lines=11> */
.L_x_131:
[----:B------:R-:W-:Y:S05]  /*3de0*/  BSYNC B1 ;  /* 0x0000000000017941 */ /* 0x000fea0003800000 */
.L_x_130:
[----:B---3--:R-:W-:Y:S01]  /*3df0*/  @!P4 IMAD R13, R74, R19, R14 ;  /* 0x000000134a0dc224 */ /* 0x008fe200078e020e */
[----:B------:R-:W-:Y:S04]  /*3e00*/  BSSY B1, `(.L_x_132) ;  /* 0x0000006000017945 */ /* 0x000fe80003800000 */
[----:B------:R3:W-:Y:S01]  /*3e10*/  @!P4 STG.E.U8 desc[UR38][R6.64+0x60], R13 ;  /* 0x0000600d0600c986 */ /* 0x0007e2000c101126 */
[----:B------:R-:W-:Y:S05]  /*3e20*/  @P3 BRA `(.L_x_133) ;  /* 0x00000000000c3947 */ /* 0x000fea0003800000 */
[----:B------:R-:W3:Y:S02]  /*3e30*/  LDG.E.U8 R96, desc[UR38][R10.64+0x61] ;  /* 0x000061260a607981 */ /* 0x000ee4000c1e1100 */
[----:B---3--:R-:W-:-:S05]  /*3e40*/  PRMT R13, R96, 0x8880, RZ ;  /* 0x00008880600d7816 */ /* 0x008fca00000000ff */
[----:B------:R-:W-:-:S07]  /*3e50*/  IMAD R14, R13, R88, RZ ;  /* 0x000000580d0e7224 */ /* 0x000fce00078e02ff */
.L_x_133:
[----:B------:R-:W-:Y:S05]  /*3e60*/  BSYNC B1 ;  /* 0x0000000000017941 */ /* 0x000fea0003800000 */
.L_x_132:
[----:B------:R-:W-:Y:S01]  /*3e70*/  @!P3 IMAD R75, R75, R19, R14 ;  /* 0x000000134b4bb224 */ /* 0x000fe200078e020e */
[----:B------:R-:W-:Y:S04]  /*3e80*/  BSSY B1, `(.L_x_134) ;  /* 0x0000006000017945 */ /* 0x000fe80003800000 */
[----:B------:R0:W-:Y:S01]  /*3e90*/  @!P3 STG.E.U8 desc[UR38][R6.64+0x61], R75 ;  /* 0x0000614b0600b986 */ /* 0x0001e2000c101126 */
[----:B------:R-:W-:Y:S05]  /*3ea0*/  @P5 BRA `(.L_x_135) ;  /* 0x00000000000c5947 */ /* 0x000fea0003800000 */
[----:B------:R-:W3:Y:S02]  /*3eb0*/  LDG.E.U8 R96, desc[UR38][R8.64+0x68] ;  /* 0x0000682608607981 */ /* 0x000ee4000c1e1100 */
[----:B---3--:R-:W-:-:S05]  /*3ec0*/  PRMT R13, R96, 0x8880, RZ ;  /* 0x00008880600d7816 */ /* 0x008fca00000000ff */
[----:B------:R-:W-:-:S07]  /*3ed0*/  IMAD R14, R13, R88, RZ ;  /* 0x000000580d0e7224 */ /* 0x000fce00078e02ff */
.L_x_135:
[----:B------:R-:W-:Y:S05]  /*3ee0*/  BSYNC B1 ;  /* 0x0000000000017941 */ /* 0x000fea0003800000 */
.L_x_134:
[----:B---3--:R-:W-:Y:S01]  /*3ef0*/  @!P5 IMAD R13, R76, R19, R14 ;  /* 0x000000134c0dd224 */ /* 0x008fe200078e020e */
[----:B------:R-:W-:Y:S04]  /*3f00*/  BSSY B1, `(.L_x_136) ;  /* 0x0000006000017945 */ /* 0x000fe80003800000 */
[----:B------:R3:W-:Y:S01]  /*3f10*/  @!P5 STG.E.U8 desc[UR38][R4.64+0x68], R13 ;  /* 0x0000680d0400d986 */ /* 0x0007e2000c101126 */
[----:B------:R-:W-:Y:S05]  /*3f20*/  @P2 BRA `(.L_x_137) ;  /* 0x00000000000c2947 */ /* 0x000fea0003800000 */
[----:B------:R-:W3:Y:S02]  /*3f30*/  LDG.E.U8 R96, desc[UR38][R8.64+0x69] ;  /* 0x0000692608607981 */ /* 0x000ee4000c1e1100 */
[----:B---3--:R-:W-:-:S05]  /*3f40*/  PRMT R13, R96, 0x8880, RZ ;  /* 0x00008880600d7816 */ /* 0x008fca00000000ff */
[----:B------:R-:W-:-:S07]  /*3f50*/  IMAD R14, R13, R88, RZ ;  /* 0x000000580d0e7224 */ /* 0x000fce00078e02ff */
.L_x_137:
[----:B------:R-:W-:Y:S05]  /*3f60*/  BSYNC B1 ;  /* 0x0000000000017941 */ /* 0x000fea0003800000 */
.L_x_136:
        /* <DEDUP_REMOVED lines=11> */
.L_x_139:
[----:B------:R-:W-:Y:S05]  /*4020*/  BSYNC B1 ;  /* 0x0000000000017941 */ /* 0x000fea0003800000 */
.L_x_138:
[----:B---3--:R-:W-:Y:S01]  /*4030*/  @!P4 IMAD R13, R78, R19, R14 ;  /* 0x000000134e0dc224 */ /* 0x008fe200078e020e */
[----:B------:R-:W-:Y:S04]  /*4040*/  BSSY B1, `(.L_x_140) ;  /* 0x0000006000017945 */ /* 0x000fe80003800000 */
[----:B------:R3:W-:Y:S01]  /*4050*/  @!P4 STG.E.U8 desc[UR38][R6.64+0x68], R13 ;  /* 0x0000680d0600c986 */ /* 0x0007e2000c101126 */
[----:B------:R-:W-:Y:S05]  /*4060*/  @P3 BRA `(.L_x_141) ;  /* 0x00000000000c3947 */ /* 0x000fea0003800000 */
[----:B------:R-:W3:Y:S02]  /*4070*/  LDG.E.U8 R96, desc[UR38][R10.64+0x69] ;  /* 0x000069260a607981 */ /* 0x000ee4000c1e1100 */
[----:B---3--:R-:W-:-:S05]  /*4080*/  PRMT R13, R96, 0x8880, RZ ;  /* 0x00008880600d7816 */ /* 0x008fca00000000ff */
[----:B------:R-:W-:-:S07]  /*4090*/  IMAD R14, R13, R88, RZ ;  /* 0x000000580d0e7224 */ /* 0x000fce00078e02ff */
.L_x_141:
[----:B------:R-:W-:Y:S05]  /*40a0*/  BSYNC B1 ;  /* 0x0000000000017941 */ /* 0x000fea0003800000 */
.L_x_140:
[----:B------:R-:W-:Y:S01]  /*40b0*/  @!P3 IMAD R79, R79, R19, R14 ;  /* 0x000000134f4fb224 */ /* 0x000fe200078e020e */
[----:B------:R-:W-:Y:S04]  /*40c0*/  BSSY B1, `(.L_x_142) ;  /* 0x0000006000017945 */ /* 0x000fe80003800000 */
[----:B------:R0:W-:Y:S01]  /*40d0*/  @!P3 STG.E.U8 desc[UR38][R6.64+0x69], R79 ;  /* 0x0000694f0600b986 */ /* 0x0001e2000c101126 */
[----:B------:R-:W-:Y:S05]  /*40e0*/  @P5 BRA `(.L_x_143) ;  /* 0x00000000000c5947 */ /* 0x000fea0003800000 */
[----:B------:R-:W3:Y:S02]  /*40f0*/  LDG.E.U8 R96, desc[UR38][R8.64+0x70] ;  /* 0x0000702608607981 */ /* 0x000ee4000c1e1100 */
[----:B---3--:R-:W-:-:S05]  /*4100*/  PRMT R13, R96, 0x8880, RZ ;  /* 0x00008880600d7816 */ /* 0x008fca00000000ff */
[----:B------:R-:W-:-:S07]  /*4110*/  IMAD R14, R13, R88, RZ ;  /* 0x000000580d0e7224 */ /* 0x000fce00078e02ff */
.L_x_143:
[----:B------:R-:W-:Y:S05]  /*4120*/  BSYNC B1 ;  /* 0x0000000000017941 */ /* 0x000fea0003800000 */
.L_x_142:
[----:B---3--:R-:W-:Y:S01]  /*4130*/  @!P5 IMAD R13, R80, R19, R14 ;  /* 0x00000013500dd224 */ /* 0x008fe200078e020e */
[----:B------:R-:W-:Y:S04]  /*4140*/  BSSY B1, `(.L_x_144) ;  /* 0x0000006000017945 */ /* 0x000fe80003800000 */
[----:B------:R3:W-:Y:S01]  /*4150*/  @!P5 STG.E.U8 desc[UR38][R4.64+0x70], R13 ;  /* 0x0000700d0400d986 */ /* 0x0007e2000c101126 */
[----:B------:R-:W-:Y:S05]  /*4160*/  @P2 BRA `(.L_x_145) ;  /* 0x00000000000c2947 */ /* 0x000fea0003800000 */
[----:B------:R-:W3:Y:S02]  /*4170*/  LDG.E.U8 R96, desc[UR38][R8.64+0x71] ;  /* 0x0000712608607981 */ /* 0x000ee4000c1e1100 */
[----:B---3--:R-:W-:-:S05]  /*4180*/  PRMT R13, R96, 0x8880, RZ ;  /* 0x00008880600d7816 */ /* 0x008fca00000000ff */
[----:B------:R-:W-:-:S07]  /*4190*/  IMAD R14, R13, R88, RZ ;  /* 0x000000580d0e7224 */ /* 0x000fce00078e02ff */
.L_x_145:
[----:B------:R-:W-:Y:S05]  /*41a0*/  BSYNC B1 ;  /* 0x0000000000017941 */ /* 0x000fea0003800000 */
.L_x_144:
[----:B------:R-:W-:Y:S01]  /*41b0*/  ISETP.LT.OR P4, PT, R3, 0x71, !P0 ;  /* 0x000000710300780c */ /* 0x000fe20004781670 */
[----:B------:R-:W-:Y:S01]  /*41c0*/  @!P2 IMAD R81, R81, R19, R14 ;  /* 0x000000135151a224 */ /* 0x000fe200078e020e */
[----:B------:R-:W-:Y:S01]  /*41d0*/  BSSY B1, `(.L_x_146) ;  /* 0x000000a000017945 */ /* 0x000fe20003800000 */
[C---:B------:R-:W-:Y:S02]  /*41e0*/  ISETP.LT.OR P3, PT, R3.reuse, 0x72, !P0 ;  /* 0x000000720300780c */ /* 0x040fe40004761670 */
        /* <DEDUP_REMOVED lines=8> */
.L_x_147:
[----:B------:R-:W-:Y:S05]  /*4270*/  BSYNC B1 ;  /* 0x0000000000017941 */ /* 0x000fea0003800000 */
.L_x_146:
[----:B---3--:R-:W-:Y:S01]  /*4280*/  @!P4 IMAD R13, R82, R19, R14 ;  /* 0x00000013520dc224 */ /* 0x008fe200078e020e */
[----:B------:R-:W-:Y:S04]  /*4290*/  BSSY B1, `(.L_x_148) ;  /* 0x0000006000017945 */ /* 0x000fe80003800000 */
[----:B------:R3:W-:Y:S01]  /*42a0*/  @!P4 STG.E.U8 desc[UR38][R6.64+0x70], R13 ;  /* 0x0000700d0600c986 */ /* 0x0007e2000c101126 */
[----:B------:R-:W-:Y:S05]  /*42b0*/  @P3 BRA `(.L_x_149) ;  /* 0x00000000000c3947 */ /* 0x000fea0003800000 */
[----:B------:R-:W3:Y:S02]  /*42c0*/  LDG.E.U8 R96, desc[UR38][R10.64+0x71] ;  /* 0x000071260a607981 */ /* 0x000ee4000c1e1100 */
[----:B---3--:R-:W-:-:S05]  /*42d0*/  PRMT R13, R96, 0x8880, RZ ;  /* 0x00008880600d7816 */ /* 0x008fca00000000ff */
[----:B------:R-:W-:-:S07]  /*42e0*/  IMAD R14, R13, R88, RZ ;  /* 0x000000580d0e7224 */ /* 0x000fce00078e02ff */
.L_x_149:
[----:B------:R-:W-:Y:S05]  /*42f0*/  BSYNC B1 ;  /* 0x0000000000017941 */ /* 0x000fea0003800000 */
.L_x_148:
[----:B------:R-:W-:Y:S01]  /*4300*/  @!P3 IMAD R83, R83, R19, R14 ;  /* 0x000000135353b224 */ /* 0x000fe200078e020e */
[----:B------:R-:W-:Y:S04]  /*4310*/  BSSY B1, `(.L_x_150) ;  /* 0x0000006000017945 */ /* 0x000fe80003800000 */
[----:B------:R0:W-:Y:S01]  /*4320*/  @!P3 STG.E.U8 desc[UR38][R6.64+0x71], R83 ;  /* 0x000071530600b986 */ /* 0x0001e2000c101126 */
[----:B------:R-:W-:Y:S05]  /*4330*/  @P2 BRA `(.L_x_151) ;  /* 0x00000000000c2947 */ /* 0x000fea0003800000 */
[----:B------:R-:W3:Y:S02]  /*4340*/  LDG.E.U8 R96, desc[UR38][R8.64+0x78] ;  /* 0x0000782608607981 */ /* 0x000ee4000c1e1100 */
[----:B---3--:R-:W-:-:S05]  /*4350*/  PRMT R13, R96, 0x8880, RZ ;  /* 0x00008880600d7816 */ /* 0x008fca00000000ff */
[----:B------:R-:W-:-:S07]  /*4360*/  IMAD R14, R13, R88, RZ ;  /* 0x000000580d0e7224 */ /* 0x000fce00078e02ff */
.L_x_151:
[----:B------:R-:W-:Y:S05]  /*4370*/  BSYNC B1 ;  /* 0x0000000000017941 */ /* 0x000fea0003800000 */
.L_x_150:
[----:B---3--:R-:W-:Y:S01]  /*4380*/  @!P2 IMAD R13, R84, R19, R14 ;  /* 0x00000013540da224 */ /* 0x008fe200078e020e */
[----:B------:R-:W-:Y:S04]  /*4390*/  BSSY B1, `(.L_x_152) ;  /* 0x0000006000017945 */ /* 0x000fe80003800000 */
[----:B------:R3:W-:Y:S01]  /*43a0*/  @!P2 STG.E.U8 desc[UR38][R4.64+0x78], R13 ;  /* 0x0000780d0400a986 */ /* 0x0007e2000c101126 */
[----:B------:R-:W-:Y:S05]  /*43b0*/  @P1 BRA `(.L_x_153) ;  /* 0x00000000000c1947 */ /* 0x000fea0003800000 */
[----:B------:R-:W3:Y:S02]  /*43c0*/  LDG.E.U8 R96, desc[UR38][R8.64+0x79] ;  /* 0x0000792608607981 */ /* 0x000ee4000c1e1100 */
[----:B---3--:R-:W-:-:S05]  /*43d0*/  PRMT R13, R96, 0x8880, RZ ;  /* 0x00008880600d7816 */ /* 0x008fca00000000ff */
[----:B------:R-:W-:-:S07]  /*43e0*/  IMAD R14, R13, R88, RZ ;  /* 0x000000580d0e7224 */ /* 0x000fce00078e02ff */
.L_x_153:
[----:B------:R-:W-:Y:S05]  /*43f0*/  BSYNC B1 ;  /* 0x0000000000017941 */ /* 0x000fea0003800000 */
.L_x_152:
[----:B------:R-:W-:Y:S01]  /*4400*/  @!P1 IMAD R85, R85, R19, R14 ;  /* 0x0000001355559224 */ /* 0x000fe200078e020e */
[----:B------:R-:W-:Y:S04]  /*4410*/  BSSY B1, `(.L_x_154) ;  /* 0x0000006000017945 */ /* 0x000fe80003800000 */
[----:B------:R0:W-:Y:S01]  /*4420*/  @!P1 STG.E.U8 desc[UR38][R4.64+0x79], R85 ;  /* 0x0000795504009986 */ /* 0x0001e2000c101126 */
[----:B------:R-:W-:Y:S05]  /*4430*/  @P5 BRA `(.L_x_155) ;  /* 0x00000000000c5947 */ /* 0x000fea0003800000 */
[----:B------:R-:W0:Y:S02]  /*4440*/  LDG.E.U8 R96, desc[UR38][R10.64+0x78] ;  /* 0x000078260a607981 */ /* 0x000e24000c1e1100 */
[----:B0123--:R-:W-:-:S05]  /*4450*/  PRMT R5, R96, 0x8880, RZ ;  /* 0x0000888060057816 */ /* 0x00ffca00000000ff */
[----:B------:R-:W-:-:S07]  /*4460*/  IMAD R14, R5, R88, RZ ;  /* 0x00000058050e7224 */ /* 0x000fce00078e02ff */
.L_x_155:
[----:B------:R-:W-:Y:S05]  /*4470*/  BSYNC B1 ;  /* 0x0000000000017941 */ /* 0x000fea0003800000 */
.L_x_154:
[----:B0123--:R-:W-:Y:S01]  /*4480*/  @!P5 IMAD R5, R86, R19, R14 ;  /* 0x000000135605d224 */ /* 0x00ffe200078e020e */
[----:B------:R-:W-:Y:S01]  /*4490*/  ISETP.LT.OR P0, PT, R3, 0x7a, !P0 ;  /* 0x0000007a0300780c */ /* 0x000fe20004701670 */
[----:B------:R-:W-:Y:S03]  /*44a0*/  BSSY B1, `(.L_x_156) ;  /* 0x0000006000017945 */ /* 0x000fe60003800000 */
[----:B------:R0:W-:Y:S09]  /*44b0*/  @!P5 STG.E.U8 desc[UR38][R6.64+0x78], R5 ;  /* 0x000078050600d986 */ /* 0x0001f2000c101126 */
[----:B------:R-:W-:Y:S05]  /*44c0*/  @P0 BRA `(.L_x_157) ;  /* 0x00000000000c0947 */ /* 0x000fea0003800000 */
[----:B------:R-:W2:Y:S02]  /*44d0*/  LDG.E.U8 R96, desc[UR38][R10.64+0x79] ;  /* 0x000079260a607981 */ /* 0x000ea4000c1e1100 */
[----:B--2---:R-:W-:-:S05]  /*44e0*/  PRMT R3, R96, 0x8880, RZ ;  /* 0x0000888060037816 */ /* 0x004fca00000000ff */
[----:B------:R-:W-:-:S07]  /*44f0*/  IMAD R14, R3, R88, RZ ;  /* 0x00000058030e7224 */ /* 0x000fce00078e02ff */
.L_x_157:
[----:B------:R-:W-:Y:S05]  /*4500*/  BSYNC B1 ;  /* 0x0000000000017941 */ /* 0x000fea0003800000 */
.L_x_156:
[----:B------:R-:W-:Y:S01]  /*4510*/  IMAD R87, R87, R19, R14 ;  /* 0x0000001357577224 */ /* 0x000fe200078e020e */
[----:B------:R-:W-:Y:S06]  /*4520*/  @P0 BRA `(.L_x_158) ;  /* 0x0000000c00100947 */ /* 0x000fec0003800000 */
[----:B------:R1:W-:Y:S01]  /*4530*/  STG.E.U8 desc[UR38][R6.64+0x79], R87 ;  /* 0x0000795706007986 */ /* 0x0003e2000c101126 */
[----:B------:R-:W-:Y:S05]  /*4540*/  BRA `(.L_x_158) ;  /* 0x0000000c00087947 */ /* 0x000fea0003800000 */
.L_x_29:
[C---:B------:R-:W-:Y:S02]  /*4550*/  ISETP.GE.AND P1, PT, R102.reuse, 0x1, PT ;  /* 0x000000016600780c */ /* 0x040fe40003f26270 */
[----:B------:R-:W-:Y:S02]  /*4560*/  ISETP.GE.AND P0, PT, R102, 0x9, PT ;  /* 0x000000096600780c */ /* 0x000fe40003f06270 */
[C---:B------:R-:W-:Y:S02]  /*4570*/  ISETP.LT.OR P4, PT, R3.reuse, 0x1, !P1 ;  /* 0x000000010300780c */ /* 0x040fe40004f81670 */
[C---:B------:R-:W-:Y:S02]  /*4580*/  ISETP.LT.OR P3, PT, R3.reuse, 0x2, !P1 ;  /* 0x000000020300780c */ /* 0x040fe40004f61670 */
[C---:B------:R-:W-:Y:S02]  /*4590*/  ISETP.LT.OR P2, PT, R3.reuse, 0x1, !P0 ;  /* 0x000000010300780c */ /* 0x040fe40004741670 */
[----:B------:R-:W-:-:S07]  /*45a0*/  ISETP.LT.OR P5, PT, R3, 0x2, !P0 ;  /* 0x000000020300780c */ /* 0x000fce00047a1670 */
[-C--:B------:R-:W-:Y:S02]  /*45b0*/  @!P4 IMAD R9, R24, R19.reuse, RZ ;  /* 0x000000131809c224 */ /* 0x080fe400078e02ff */
[-C--:B------:R-:W-:Y:S02]  /*45c0*/  @!P3 IMAD R25, R25, R19.reuse, RZ ;  /* 0x000000131919b224 */ /* 0x080fe400078e02ff */
[-C--:B------:R-:W-:Y:S01]  /*45d0*/  @!P2 IMAD R11, R26, R19.reuse, RZ ;  /* 0x000000131a0ba224 */ /* 0x080fe200078e02ff */
[----:B------:R0:W-:Y:S01]  /*45e0*/  @!P4 STG.E.U8 desc[UR38][R4.64], R9 ;  /* 0x000000090400c986 */ /* 0x0001e2000c101126 */
[----:B------:R-:W-:Y:S01]  /*45f0*/  ISETP.LT.OR P4, PT, R3, 0x9, !P1 ;  /* 0x000000090300780c */ /* 0x000fe20004f81670 */
[----:B------:R-:W-:Y:S02]  /*4600*/  @!P5 IMAD R27, R27, R19, RZ ;  /* 0x000000131b1bd224 */ /* 0x000fe400078e02ff */
[----:B------:R-:W-:Y:S01]  /*4610*/  @!P3 STG.E.U8 desc[UR38][R4.64+0x1], R25 ;  /* 0x000001190400b986 */ /* 0x000fe2000c101126 */
[----:B------:R-:W-:-:S03]  /*4620*/  ISETP.LT.OR P3, PT, R3, 0xa, !P1 ;  /* 0x0000000a0300780c */ /* 0x000fc60004f61670 */
[----:B------:R1:W-:Y:S01]  /*4630*/  @!P2 STG.E.U8 desc[UR38][R6.64], R11 ;  /* 0x0000000b0600a986 */ /* 0x0003e2000c101126 */
[----:B------:R-:W-:-:S03]  /*4640*/  ISETP.LT.OR P2, PT, R3, 0x9, !P0 ;  /* 0x000000090300780c */ /* 0x000fc60004741670 */
[----:B------:R-:W-:Y:S01]  /*4650*/  @!P5 STG.E.U8 desc[UR38][R6.64+0x1], R27 ;  /* 0x0000011b0600d986 */ /* 0x000fe2000c101126 */
[----:B------:R-:W-:Y:S01]  /*4660*/  ISETP.LT.OR P5, PT, R3, 0xa, !P0 ;  /* 0x0000000a0300780c */ /* 0x000fe200047a1670 */
[----:B------:R-:W-:-:S04]  /*4670*/  @!P4 IMAD R13, R28, R19, RZ ;  /* 0x000000131c0dc224 */ /* 0x000fc800078e02ff */
[-C--:B------:R-:W-:Y:S01]  /*4680*/  @!P3 IMAD R29, R29, R19.reuse, RZ ;  /* 0x000000131d1db224 */ /* 0x080fe200078e02ff */
[----:B------:R-:W-:Y:S01]  /*4690*/  @!P4 STG.E.U8 desc[UR38][R4.64+0x8], R13 ;  /* 0x0000080d0400c986 */ /* 0x000fe2000c101126 */
[C---:B------:R-:W-:Y:S02]  /*46a0*/  ISETP.LT.OR P4, PT, R3.reuse, 0x11, !P1 ;  /* 0x000000110300780c */ /* 0x040fe40004f81670 */
[-C--:B0-----:R-:W-:Y:S01]  /*46b0*/  @!P2 IMAD R9, R30, R19.reuse, RZ ;  /* 0x000000131e09a224 */ /* 0x081fe200078e02ff */
[----:B------:R-:W-:Y:S01]  /*46c0*/  @!P3 STG.E.U8 desc[UR38][R4.64+0x9], R29 ;  /* 0x0000091d0400b986 */ /* 0x000fe2000c101126 */
[----:B------:R-:W-:Y:S02]  /*46d0*/  ISETP.LT.OR P3, PT, R3, 0x12, !P1 ;  /* 0x000000120300780c */ /* 0x000fe40004f61670 */
[----:B------:R-:W-:Y:S01]  /*46e0*/  @!P5 IMAD R31, R31, R19, RZ ;  /* 0x000000131f1fd224 */ /* 0x000fe200078e02ff */
[----:B------:R0:W-:Y:S01]  /*46f0*/  @!P2 STG.E.U8 desc[UR38][R6.64+0x8], R9 ;  /* 0x000008090600a986 */ /* 0x0001e2000c101126 */
[----:B------:R-:W-:-:S03]  /*4700*/  ISETP.LT.OR P2, PT, R3, 0x11, !P0 ;  /* 0x000000110300780c */ /* 0x000fc60004741670 */
[----:B------:R-:W-:Y:S01]  /*4710*/  @!P5 STG.E.U8 desc[UR38][R6.64+0x9], R31 ;  /* 0x0000091f0600d986 */ /* 0x000fe2000c101126 */
[----:B------:R-:W-:Y:S01]  /*4720*/  ISETP.LT.OR P5, PT, R3, 0x12, !P0 ;  /* 0x000000120300780c */ /* 0x000fe200047a1670 */
[----:B-1----:R-:W-:-:S04]  /*4730*/  @!P4 IMAD R11, R32, R19, RZ ;  /* 0x00000013200bc224 */ /* 0x002fc800078e02ff */
        /* <DEDUP_REMOVED lines=109> */
[----:B------:R1:W-:Y:S01]  /*4e10*/  @!P4 STG.E.U8 desc[UR38][R4.64+0x58], R13 ;  /* 0x0000580d0400c986 */ /* 0x0003e2000c101126 */
        /* <DEDUP_REMOVED lines=13> */
[-C--:B-1----:R-:W-:Y:S01]  /*4ef0*/  @!P2 IMAD R13, R74, R19.reuse, RZ ;  /* 0x000000134a0da224 */ /* 0x082fe200078e02ff */
[----:B------:R-:W-:Y:S01]  /*4f00*/  @!P3 STG.E.U8 desc[UR38][R4.64+0x61], R73 ;  /* 0x000061490400b986 */ /* 0x000fe2000c101126 */
[----:B------:R-:W-:Y:S02]  /*4f10*/  ISETP.LT.OR P3, PT, R3, 0x6a, !P1 ;  /* 0x0000006a0300780c */ /* 0x000fe40004f61670 */
[----:B------:R-:W-:Y:S01]  /*4f20*/  @!P5 IMAD R75, R75, R19, RZ ;  /* 0x000000134b4bd224 */ /* 0x000fe200078e02ff */
[----:B------:R1:W-:Y:S01]  /*4f30*/  @!P2 STG.E.U8 desc[UR38][R6.64+0x60], R13 ;  /* 0x0000600d0600a986 */ /* 0x0003e2000c101126 */
[----:B------:R-:W-:-:S03]  /*4f40*/  ISETP.LT.OR P2, PT, R3, 0x69, !P0 ;  /* 0x000000690300780c */ /* 0x000fc60004741670 */
[----:B------:R-:W-:Y:S01]  /*4f50*/  @!P5 STG.E.U8 desc[UR38][R6.64+0x61], R75 ;  /* 0x0000614b0600d986 */ /* 0x000fe2000c101126 */
[----:B------:R-:W-:Y:S01]  /*4f60*/  ISETP.LT.OR P5, PT, R3, 0x6a, !P0 ;  /* 0x0000006a0300780c */ /* 0x000fe200047a1670 */
[----:B0-----:R-:W-:-:S04]  /*4f70*/  @!P4 IMAD R9, R76, R19, RZ ;  /* 0x000000134c09c224 */ /* 0x001fc800078e02ff */
[-C--:B------:R-:W-:Y:S01]  /*4f80*/  @!P3 IMAD R77, R77, R19.reuse, RZ ;  /* 0x000000134d4db224 */ /* 0x080fe200078e02ff */
[----:B------:R-:W-:Y:S01]  /*4f90*/  @!P4 STG.E.U8 desc[UR38][R4.64+0x68], R9 ;  /* 0x000068090400c986 */ /* 0x000fe2000c101126 */
[C---:B------:R-:W-:Y:S02]  /*4fa0*/  ISETP.LT.OR P4, PT, R3.reuse, 0x72, !P1 ;  /* 0x000000720300780c */ /* 0x040fe40004f81670 */
[-C--:B--2---:R-:W-:Y:S01]  /*4fb0*/  @!P2 IMAD R11, R78, R19.reuse, RZ ;  /* 0x000000134e0ba224 */ /* 0x084fe200078e02ff */
[----:B------:R-:W-:Y:S01]  /*4fc0*/  @!P3 STG.E.U8 desc[UR38][R4.64+0x69], R77 ;  /* 0x0000694d0400b986 */ /* 0x000fe2000c101126 */
[----:B------:R-:W-:Y:S02]  /*4fd0*/  ISETP.LT.OR P3, PT, R3, 0x71, !P1 ;  /* 0x000000710300780c */ /* 0x000fe40004f61670 */
[----:B------:R-:W-:Y:S01]  /*4fe0*/  @!P5 IMAD R79, R79, R19, RZ ;  /* 0x000000134f4fd224 */ /* 0x000fe200078e02ff */
[----:B------:R0:W-:Y:S01]  /*4ff0*/  @!P2 STG.E.U8 desc[UR38][R6.64+0x68], R11 ;  /* 0x0000680b0600a986 */ /* 0x0001e2000c101126 */
[----:B------:R-:W-:-:S03]  /*5000*/  ISETP.LT.OR P2, PT, R3, 0x71, !P0 ;  /* 0x000000710300780c */ /* 0x000fc60004741670 */
[----:B------:R2:W-:Y:S01]  /*5010*/  @!P5 STG.E.U8 desc[UR38][R6.64+0x69], R79 ;  /* 0x0000694f0600d986 */ /* 0x0005e2000c101126 */
[----:B------:R-:W-:Y:S01]  /*5020*/  ISETP.LT.OR P5, PT, R3, 0x79, !P0 ;  /* 0x000000790300780c */ /* 0x000fe200047a1670 */
[----:B------:R-:W-:-:S04]  /*5030*/  @!P4 IMAD R81, R81, R19, RZ ;  /* 0x000000135151c224 */ /* 0x000fc800078e02ff */
[-C--:B-1----:R-:W-:Y:S01]  /*5040*/  @!P3 IMAD R13, R80, R19.reuse, RZ ;  /* 0x00000013500db224 */ /* 0x082fe200078e02ff */
[----:B------:R2:W-:Y:S01]  /*5050*/  @!P4 STG.E.U8 desc[UR38][R4.64+0x71], R81 ;  /* 0x000071510400c986 */ /* 0x0005e2000c101126 */
[C---:B------:R-:W-:Y:S02]  /*5060*/  ISETP.LT.OR P4, PT, R3.reuse, 0x72, !P0 ;  /* 0x000000720300780c */ /* 0x040fe40004781670 */
[C---:B------:R-:W-:Y:S01]  /*5070*/  ISETP.LT.OR P0, PT, R3.reuse, 0x7a, !P0 ;  /* 0x0000007a0300780c */ /* 0x040fe20004701670 */
[----:B------:R2:W-:Y:S01]  /*5080*/  @!P3 STG.E.U8 desc[UR38][R4.64+0x70], R13 ;  /* 0x0000700d0400b986 */ /* 0x0005e2000c101126 */
[C---:B------:R-:W-:Y:S02]  /*5090*/  ISETP.LT.OR P3, PT, R3.reuse, 0x79, !P1 ;  /* 0x000000790300780c */ /* 0x040fe40004f61670 */
[----:B------:R-:W-:Y:S01]  /*50a0*/  ISETP.LT.OR P1, PT, R3, 0x7a, !P1 ;  /* 0x0000007a0300780c */ /* 0x000fe20004f21670 */
[-C--:B------:R-:W-:Y:S02]  /*50b0*/  @!P2 IMAD R3, R82, R19.reuse, RZ ;  /* 0x000000135203a224 */ /* 0x080fe400078e02ff */
[----:B0-----:R-:W-:-:S03]  /*50c0*/  @!P5 IMAD R11, R86, R19, RZ ;  /* 0x00000013560bd224 */ /* 0x001fc600078e02ff */
[----:B------:R2:W-:Y:S01]  /*50d0*/  @!P2 STG.E.U8 desc[UR38][R6.64+0x70], R3 ;  /* 0x000070030600a986 */ /* 0x0005e2000c101126 */
[-C--:B------:R-:W-:Y:S02]  /*50e0*/  @!P4 IMAD R83, R83, R19.reuse, RZ ;  /* 0x000000135353c224 */ /* 0x080fe400078e02ff */
[-C--:B------:R-:W-:Y:S02]  /*50f0*/  @!P0 IMAD R87, R87, R19.reuse, RZ ;  /* 0x0000001357578224 */ /* 0x080fe400078e02ff */
[-C--:B------:R-:W-:Y:S01]  /*5100*/  @!P3 IMAD R9, R84, R19.reuse, RZ ;  /* 0x000000135409b224 */ /* 0x080fe200078e02ff */
[----:B------:R2:W-:Y:S01]  /*5110*/  @!P4 STG.E.U8 desc[UR38][R6.64+0x71], R83 ;  /* 0x000071530600c986 */ /* 0x0005e2000c101126 */
[----:B------:R-:W-:-:S03]  /*5120*/  @!P1 IMAD R85, R85, R19, RZ ;  /* 0x0000001355559224 */ /* 0x000fc600078e02ff */
[----:B------:R2:W-:Y:S04]  /*5130*/  @!P3 STG.E.U8 desc[UR38][R4.64+0x78], R9 ;  /* 0x000078090400b986 */ /* 0x0005e8000c101126 */
[----:B------:R2:W-:Y:S04]  /*5140*/  @!P1 STG.E.U8 desc[UR38][R4.64+0x79], R85 ;  /* 0x0000795504009986 */ /* 0x0005e8000c101126 */
[----:B------:R2:W-:Y:S04]  /*5150*/  @!P5 STG.E.U8 desc[UR38][R6.64+0x78], R11 ;  /* 0x0000780b0600d986 */ /* 0x0005e8000c101126 */
[----:B------:R2:W-:Y:S02]  /*5160*/  @!P0 STG.E.U8 desc[UR38][R6.64+0x79], R87 ;  /* 0x0000795706008986 */ /* 0x0005e4000c101126 */
.L_x_158:
[----:B------:R-:W-:Y:S05]  /*5170*/  BSYNC B0 ;  /* 0x0000000000007941 */ /* 0x000fea0003800000 */
.L_x_28:
[----:B------:R-:W-:Y:S01]  /*5180*/  IADD3 R16, P0, R16, UR36, RZ ;  /* 0x0000002410107c10 */ /* 0x000fe2000ff1e0ff */
[----:B------:R-:W-:Y:S01]  /*5190*/  ULDC.64 UR4, c[0x0][0x650] ;  /* 0x0001940000047ab9 */ /* 0x000fe20000000a00 */
[----:B--2---:R-:W-:Y:S01]  /*51a0*/  PRMT R3, RZ, 0x7610, R3 ;  /* 0x00007610ff037816 */ /* 0x004fe20000000003 */
[----:B------:R-:W-:Y:S01]  /*51b0*/  IMAD.MOV.U32 R98, RZ, RZ, -0x1 ;  /* 0xffffffffff627424 */ /* 0x000fe200078e00ff */
[----:B------:R-:W-:Y:S01]  /*51c0*/  IADD3.X R17, R17, UR42, RZ, P0, !PT ;  /* 0x0000002a11117c10 */ /* 0x000fe200087fe4ff */
[----:B------:R-:W-:Y:S01]  /*51d0*/  IMAD.MOV.U32 R97, RZ, RZ, -0x1 ;  /* 0xffffffffff617424 */ /* 0x000fe200078e00ff */
[----:B------:R-:W-:-:S04]  /*51e0*/  ISETP.GE.U32.AND P0, PT, R16, UR4, PT ;  /* 0x0000000410007c0c */ /* 0x000fc8000bf06070 */
[----:B------:R-:W-:-:S13]  /*51f0*/  ISETP.GE.U32.AND.EX P0, PT, R17, UR5, PT, P0 ;  /* 0x0000000511007c0c */ /* 0x000fda000bf06100 */
[----:B------:R-:W-:Y:S05]  /*5200*/  @P0 BRA `(.L_x_159) ;  /* 0x00000004004c0947 */ /* 0x000fea0003800000 */
[----:B------:R-:W2:Y:S01]  /*5210*/  LDC.64 R10, c[0x0][0x628] ;  /* 0x00018a00ff0a7b82 */ /* 0x000ea20000000a00 */
[----:B------:R-:W3:Y:S01]  /*5220*/  S2R R12, SR_CTAID.X ;  /* 0x00000000000c7919 */ /* 0x000ee20000002500 */
[----:B------:R-:W-:Y:S02]  /*5230*/  IMAD.MOV.U32 R8, RZ, RZ, R16 ;  /* 0x000000ffff087224 */ /* 0x000fe400078e0010 */
[----:B------:R-:W-:Y:S01]  /*5240*/  IMAD.MOV.U32 R9, RZ, RZ, R17 ;  /* 0x000000ffff097224 */ /* 0x000fe200078e0011 */
[----:B------:R-:W0:Y:S03]  /*5250*/  S2R R20, SR_CTAID.Y ;  /* 0x0000000000147919 */ /* 0x000e260000002600 */
[----:B------:R-:W0:Y:S08]  /*5260*/  LDC R0, c[0x0][0x630] ;  /* 0x00018c00ff007b82 */ /* 0x000e300000000800 */
[----:B------:R-:W0:Y:S01]  /*5270*/  LDC.64 R14, c[0x0][0x620] ;  /* 0x00018800ff0e7b82 */ /* 0x000e220000000a00 */
[----:B--2---:R-:W-:-:S04]  /*5280*/  ISETP.NE.U32.AND P0, PT, R10, RZ, PT ;  /* 0x000000ff0a00720c */ /* 0x004fc80003f05070 */
[----:B------:R-:W-:-:S13]  /*5290*/  ISETP.NE.AND.EX P0, PT, R11, RZ, PT, P0 ;  /* 0x000000ff0b00720c */ /* 0x000fda0003f05300 */
[----:B0--3--:R-:W-:Y:S05]  /*52a0*/  @!P0 BRA `(.L_x_160) ;  /* 0x0000000000288947 */ /* 0x009fea0003800000 */
[----:B------:R-:W0:Y:S02]  /*52b0*/  LDC R3, c[0x0][0x634] ;  /* 0x00018d00ff037b82 */ /* 0x000e240000000800 */
[----:B0-----:R-:W-:-:S05]  /*52c0*/  IADD3 R3, P0, R16, R3, RZ ;  /* 0x0000000310037210 */ /* 0x001fca0007f1e0ff */
[----:B------:R-:W-:-:S04]  /*52d0*/  IMAD.X R13, RZ, RZ, R17, P0 ;  /* 0x000000ffff0d7224 */ /* 0x000fc800000e0611 */
[----:B------:R-:W-:-:S04]  /*52e0*/  IMAD.WIDE.U32 R4, R13, R10, RZ ;  /* 0x0000000a0d047225 */ /* 0x000fc800078e00ff */
[----:B-1--4-:R-:W-:-:S04]  /*52f0*/  IMAD.WIDE.U32 R6, P0, R3, R11, R4 ;  /* 0x0000000b03067225 */ /* 0x012fc80007800004 */
[----:B------:R-:W-:-:S04]  /*5300*/  IMAD.WIDE.U32 R4, R3, R10, RZ ;  /* 0x0000000a03047225 */ /* 0x000fc800078e00ff */
[----:B------:R-:W-:Y:S01]  /*5310*/  IMAD.X R9, RZ, RZ, RZ, P0 ;  /* 0x000000ffff097224 */ /* 0x000fe200000e06ff */
[----:B------:R-:W-:Y:S01]  /*5320*/  IADD3 RZ, P0, R5, R6, RZ ;  /* 0x0000000605ff7210 */ /* 0x000fe20007f1e0ff */
[----:B------:R-:W-:-:S04]  /*5330*/  IMAD.MOV.U32 R8, RZ, RZ, R7 ;  /* 0x000000ffff087224 */ /* 0x000fc800078e0007 */
[----:B------:R-:W-:-:S08]  /*5340*/  IMAD.WIDE.U32.X R8, R13, R11, R8, P0 ;  /* 0x0000000b0d087225 */ /* 0x000fd000000e0408 */
.L_x_160:
[-CC-:B------:R-:W-:Y:S01]  /*5350*/  SHF.R.U64 R97, R8, R0.reuse, R9.reuse ;  /* 0x0000000008617219 */ /* 0x180fe20000001209 */
[----:B----4-:R-:W0:Y:S01]  /*5360*/  LDC.64 R26, c[0x0][0x640] ;  /* 0x00019000ff1a7b82 */ /* 0x010e220000000a00 */
[----:B------:R-:W-:Y:S01]  /*5370*/  SHF.R.U32.HI R0, RZ, R0, R9 ;  /* 0x00000000ff007219 */ /* 0x000fe20000011609 */
[----:B------:R-:W-:Y:S01]  /*5380*/  ULDC UR4, c[0x0][0x150] ;  /* 0x0000540000047ab9 */ /* 0x000fe20000000800 */
[----:B------:R-:W-:Y:S02]  /*5390*/  IADD3 R3, P0, RZ, -R97, RZ ;  /* 0x80000061ff037210 */ /* 0x000fe40007f1e0ff */
[----:B-1----:R-:W-:-:S03]  /*53a0*/  I2FP.F32.U32 R7, R12 ;  /* 0x0000000c00077245 */ /* 0x002fc60000201000 */
[----:B------:R-:W1:Y:S01]  /*53b0*/  LDC R6, c[0x0][0x618] ;  /* 0x00018600ff067b82 */ /* 0x000e620000000800 */
[----:B------:R-:W-:Y:S02]  /*53c0*/  IMAD.X R5, RZ, RZ, ~R0, P0 ;  /* 0x000000ffff057224 */ /* 0x000fe400000e0e00 */
[----:B------:R-:W-:Y:S01]  /*53d0*/  FMUL R7, R7, UR4 ;  /* 0x0000000407077c20 */ /* 0x000fe20008400000 */
[----:B------:R-:W-:Y:S01]  /*53e0*/  ULDC UR4, c[0x0][0x154] ;  /* 0x0000550000047ab9 */ /* 0x000fe20000000800 */
[-C--:B------:R-:W-:Y:S02]  /*53f0*/  IMAD R0, R5, R14.reuse, RZ ;  /* 0x0000000e05007224 */ /* 0x080fe400078e02ff */
[C---:B------:R-:W-:Y:S01]  /*5400*/  IMAD.WIDE.U32 R4, R3.reuse, R14, R16 ;  /* 0x0000000e03047225 */ /* 0x040fe200078e0010 */
[----:B------:R-:W2:Y:S01]  /*5410*/  LDC R8, c[0x0][0x608] ;  /* 0x00018200ff087b82 */ /* 0x000ea20000000800 */
[----:B------:R-:W3:Y:S02]  /*5420*/  F2I.U32.TRUNC.NTZ R7, R7 ;  /* 0x0000000700077305 */ /* 0x000ee4000020f000 */
[----:B------:R-:W-:Y:S01]  /*5430*/  IMAD R3, R3, R15, R0 ;  /* 0x0000000f03037224 */ /* 0x000fe200078e0200 */
[----:B------:R-:W-:-:S03]  /*5440*/  I2FP.F32.U32 R0, R20 ;  /* 0x0000001400007245 */ /* 0x000fc60000201000 */
[----:B------:R-:W-:Y:S01]  /*5450*/  IMAD.IADD R3, R5, 0x1, R3 ;  /* 0x0000000105037824 */ /* 0x000fe200078e0203 */
[----:B------:R-:W4:Y:S01]  /*5460*/  LDC R11, c[0x0][0x658] ;  /* 0x00019600ff0b7b82 */ /* 0x000f220000000800 */
[----:B0-----:R-:W-:-:S04]  /*5470*/  ISETP.NE.U32.AND P0, PT, R26, RZ, PT ;  /* 0x000000ff1a00720c */ /* 0x001fc80003f05070 */
[----:B------:R-:W-:-:S03]  /*5480*/  ISETP.NE.AND.EX P0, PT, R27, RZ, PT, P0 ;  /* 0x000000ff1b00720c */ /* 0x000fc60003f05300 */
[----:B------:R-:W0:Y:S01]  /*5490*/  LDC R9, c[0x0][0x144] ;  /* 0x00005100ff097b82 */ /* 0x000e220000000800 */
[-C--:B-1----:R-:W-:Y:S01]  /*54a0*/  SHF.R.U64 R10, R4, R6.reuse, R3 ;  /* 0x00000006040a7219 */ /* 0x082fe20000001203 */
[----:B---3--:R-:W-:Y:S01]  /*54b0*/  IMAD.MOV R7, RZ, RZ, -R7 ;  /* 0x000000ffff077224 */ /* 0x008fe200078e0a07 */
[----:B------:R-:W-:Y:S01]  /*54c0*/  SHF.R.U32.HI R3, RZ, R6, R3 ;  /* 0x00000006ff037219 */ /* 0x000fe20000011603 */
[----:B------:R-:W-:-:S04]  /*54d0*/  FMUL R6, R0, UR4 ;  /* 0x0000000400067c20 */ /* 0x000fc80008400000 */
[----:B------:R-:W1:Y:S01]  /*54e0*/  LDC R21, c[0x0][0x148] ;  /* 0x00005200ff157b82 */ /* 0x000e620000000800 */
[----:B------:R3:W0:Y:S01]  /*54f0*/  F2I.U32.TRUNC.NTZ R14, R6 ;  /* 0x00000006000e7305 */ /* 0x000622000020f000 */
[-CC-:B--2---:R-:W-:Y:S02]  /*5500*/  SHF.R.U64 R13, R10, R8.reuse, R3.reuse ;  /* 0x000000080a0d7219 */ /* 0x184fe40000001203 */
[----:B------:R-:W-:-:S04]  /*5510*/  SHF.R.U32.HI R0, RZ, R8, R3 ;  /* 0x00000008ff007219 */ /* 0x000fc80000011603 */
[----:B------:R-:W2:Y:S01]  /*5520*/  LDC R24, c[0x0][0x648] ;  /* 0x00019200ff187b82 */ /* 0x000ea20000000800 */
[-CC-:B----4-:R-:W-:Y:S02]  /*5530*/  SHF.R.U64 R15, R13, R11.reuse, R0.reuse ;  /* 0x0000000b0d0f7219 */ /* 0x190fe40000001200 */
[----:B------:R-:W-:-:S03]  /*5540*/  SHF.R.U32.HI R5, RZ, R11, R0 ;  /* 0x0000000bff057219 */ /* 0x000fc60000011600 */
[----:B------:R-:W-:Y:S02]  /*5550*/  IMAD.MOV.U32 R4, RZ, RZ, R15 ;  /* 0x000000ffff047224 */ /* 0x000fe400078e000f */
[----:B------:R-:W4:Y:S01]  /*5560*/  LDC R28, c[0x0][0x638] ;  /* 0x00018e00ff1c7b82 */ /* 0x000f220000000800 */
[----:B0-----:R-:W-:-:S07]  /*5570*/  IMAD R25, R9, R7, R12 ;  /* 0x0000000709197224 */ /* 0x001fce00078e020c */
[----:B------:R-:W0:Y:S08]  /*5580*/  LDC R29, c[0x0][0x610] ;  /* 0x00018400ff1d7b82 */ /* 0x000e300000000800 */
[----:B------:R-:W0:Y:S01]  /*5590*/  LDC R30, c[0x0][0x600] ;  /* 0x00018000ff1e7b82 */ /* 0x000e220000000800 */
[----:B-123--:R-:W-:Y:S05]  /*55a0*/  @!P0 BRA `(.L_x_161) ;  /* 0x0000000000288947 */ /* 0x00efea0003800000 */
        /* <DEDUP_REMOVED lines=10> */
.L_x_161:
[----:B------:R-:W-:Y:S01]  /*5650*/  ISETP.NE.AND P0, PT, R2, 0x1, PT ;  /* 0x000000010200780c */ /* 0x000fe20003f05270 */
[----:B------:R-:W-:Y:S01]  /*5660*/  IMAD.MOV R14, RZ, RZ, -R14 ;  /* 0x000000ffff0e7224 */ /* 0x000fe200078e0a0e */
[----:B------:R-:W-:Y:S02]  /*5670*/  SHF.R.U64 R0, R4, R24, R5 ;  /* 0x0000001804007219 */ /* 0x000fe40000001205 */
[----:B------:R-:W-:Y:S02]  /*5680*/  LOP3.LUT R3, R13, R94, RZ, 0xc0, !PT ;  /* 0x0000005e0d037212 */ /* 0x000fe400078ec0ff */
[----:B------:R-:W-:Y:S01]  /*5690*/  LOP3.LUT R10, R10, R93, RZ, 0xc0, !PT ;  /* 0x0000005d0a0a7212 */ /* 0x000fe200078ec0ff */
[----:B------:R-:W-:Y:S02]  /*56a0*/  IMAD.MOV R4, RZ, RZ, -R0 ;  /* 0x000000ffff047224 */ /* 0x000fe400078e0a00 */
[----:B------:R-:W-:Y:S02]  /*56b0*/  IMAD R0, R90, R0, R3 ;  /* 0x000000005a007224 */ /* 0x000fe400078e0203 */
[----:B----4-:R-:W-:-:S02]  /*56c0*/  IMAD R3, R4, R28, R15 ;  /* 0x0000001c04037224 */ /* 0x010fc400078e020f */
[----:B------:R-:W-:Y:S02]  /*56d0*/  @P0 IMAD R25, R21, R14, R20 ;  /* 0x0000000e15190224 */ /* 0x000fe400078e0214 */
[----:B0-----:R-:W-:Y:S02]  /*56e0*/  IMAD R5, R3, R30, R10 ;  /* 0x0000001e03057224 */ /* 0x001fe400078e020a */
[----:B------:R-:W-:Y:S02]  /*56f0*/  IMAD R0, R0, R29, R25 ;  /* 0x0000001d00007224 */ /* 0x000fe400078e0219 */
[----:B------:R-:W-:-:S03]  /*5700*/  IMAD.MOV.U32 R4, RZ, RZ, 0x1 ;  /* 0x00000001ff047424 */ /* 0x000fc600078e00ff */
[----:B------:R-:W-:Y:S02]  /*5710*/  SEL R98, R5, R0, !P0 ;  /* 0x0000000005627207 */ /* 0x000fe40004000000 */
[----:B------:R-:W-:Y:S02]  /*5720*/  PRMT R3, R4, 0x7610, R3 ;  /* 0x0000761004037816 */ /* 0x000fe40000000003 */
[----:B------:R-:W-:-:S07]  /*5730*/  SEL R0, R0, R5, !P0 ;  /* 0x0000000500007207 */ /* 0x000fce0004000000 */
.L_x_159:
[----:B------:R-:W-:Y:S01]  /*5740*/  UIMAD.WIDE.U32 UR4, UR41, 0x24924925, URZ ;  /* 0x24924925290478a5 */ /* 0x000fe2000f8e003f */
[----:B------:R-:W-:Y:S01]  /*5750*/  LOP3.LUT P0, RZ, R3, 0xff, RZ, 0xc0, !PT ;  /* 0x000000ff03ff7812 */ /* 0x000fe2000780c0ff */
[----:B------:R-:W-:Y:S02]  /*5760*/  IMAD.MOV.U32 R99, RZ, RZ, R0 ;  /* 0x000000ffff637224 */ /* 0x000fe400078e0000 */
[----:B------:R-:W-:-:S04]  /*5770*/  UIADD3 UR4, UR41, -UR5, URZ ;  /* 0x8000000529047290 */ /* 0x000fc8000fffe03f */
[----:B------:R-:W-:-:S04]  /*5780*/  ULEA.HI UR4, UR4, UR5, URZ, 0x1f ;  /* 0x0000000504047291 */ /* 0x000fc8000f8ff83f */
[----:B------:R-:W-:-:S04]  /*5790*/  USHF.R.U32.HI UR4, URZ, 0x2, UR4 ;  /* 0x000000023f047899 */ /* 0x000fc80008011604 */
[----:B------:R-:W-:Y:S01]  /*57a0*/  UIMAD UR41, UR4, -0x7, UR41 ;  /* 0xfffffff9042978a4 */ /* 0x000fe2000f8e0229 */
[----:B------:R-:W-:Y:S11]  /*57b0*/  @P0 BRA `(.L_x_162) ;  /* 0xffffffb800880947 */ /* 0x000ff6000383ffff */
[----:B------:R-:W-:Y:S05]  /*57c0*/  EXIT ;  /* 0x000000000000794d */ /* 0x000fea0003800000 */
.L_x_3:
        /* <DEDUP_REMOVED lines=26> */
.L_x_164:
[--C-:B------:R-:W-:Y:S01]  /*5970*/  SHF.R.U64 R14, R12, R20, R13.reuse ;  /* 0x000000140c0e7219 */ /* 0x100fe2000000120d */
[----:B------:R-:W0:Y:S01]  /*5980*/  LDC R24, c[0x0][0x618] ;  /* 0x00018600ff187b82 */ /* 0x000e220000000800 */
[----:B------:R-:W-:Y:S01]  /*5990*/  I2FP.F32.U32 R8, R6 ;  /* 0x0000000600087245 */ /* 0x000fe20000201000 */
[----:B------:R-:W-:Y:S01]  /*59a0*/  ULDC UR4, c[0x0][0x150] ;  /* 0x0000540000047ab9 */ /* 0x000fe20000000800 */
[----:B------:R-:W-:Y:S02]  /*59b0*/  SHF.R.U32.HI R7, RZ, R20, R13 ;  /* 0x00000014ff077219 */ /* 0x000fe4000001160d */
[----:B------:R-:W-:Y:S01]  /*59c0*/  IADD3 R11, P0, RZ, -R14, RZ ;  /* 0x8000000eff0b7210 */ /* 0x000fe20007f1e0ff */
[----:B------:R-:W-:Y:S01]  /*59d0*/  FMUL R13, R8, UR4 ;  /* 0x00000004080d7c20 */ /* 0x000fe20008400000 */
[----:B------:R-:W-:Y:S01]  /*59e0*/  ULDC UR4, c[0x0][0x154] ;  /* 0x0000550000047ab9 */ /* 0x000fe20000000800 */
[----:B------:R-:W1:Y:S02]  /*59f0*/  LDC.64 R26, c[0x0][0x640] ;  /* 0x00019000ff1a7b82 */ /* 0x000e640000000a00 */
[----:B------:R-:W-:-:S02]  /*5a00*/  IMAD.X R7, RZ, RZ, ~R7, P0 ;  /* 0x000000ffff077224 */ /* 0x000fc400000e0e07 */
[----:B------:R-:W2:Y:S01]  /*5a10*/  F2I.U32.TRUNC.NTZ R13, R13 ;  /* 0x0000000d000d7305 */ /* 0x000ea2000020f000 */
[----:B------:R-:W-:-:S03]  /*5a20*/  IMAD.WIDE.U32 R8, R11, R22, R16 ;  /* 0x000000160b087225 */ /* 0x000fc600078e0010 */
[----:B------:R-:W3:Y:S01]  /*5a30*/  LDC R15, c[0x0][0x144] ;  /* 0x00005100ff0f7b82 */ /* 0x000ee20000000800 */
[----:B------:R-:W-:-:S04]  /*5a40*/  IMAD R10, R7, R22, RZ ;  /* 0x00000016070a7224 */ /* 0x000fc800078e02ff */
[----:B------:R-:W-:Y:S02]  /*5a50*/  IMAD R7, R11, R23, R10 ;  /* 0x000000170b077224 */ /* 0x000fe400078e020a */
[----:B------:R-:W-:Y:S01]  /*5a60*/  IMAD.MOV.U32 R10, RZ, RZ, -0x1 ;  /* 0xffffffffff0a7424 */ /* 0x000fe200078e00ff */
[----:B------:R-:W4:Y:S01]  /*5a70*/  LDC R20, c[0x0][0x608] ;  /* 0x00018200ff147b82 */ /* 0x000f220000000800 */
[----:B------:R-:W-:Y:S01]  /*5a80*/  IMAD.IADD R7, R9, 0x1, R7 ;  /* 0x0000000109077824 */ /* 0x000fe200078e0207 */
[----:B------:R-:W-:-:S04]  /*5a90*/  I2FP.F32.U32 R9, R5 ;  /* 0x0000000500097245 */ /* 0x000fc80000201000 */
[-C--:B0-----:R-:W-:Y:S01]  /*5aa0*/  SHF.R.U64 R12, R8, R24.reuse, R7 ;  /* 0x00000018080c7219 */ /* 0x081fe20000001207 */
[----:B--2---:R-:W-:Y:S01]  /*5ab0*/  IMAD.MOV R8, RZ, RZ, -R13 ;  /* 0x000000ffff087224 */ /* 0x004fe200078e0a0d */
[----:B------:R-:W0:Y:S01]  /*5ac0*/  LDC R11, c[0x0][0x658] ;  /* 0x00019600ff0b7b82 */ /* 0x000e220000000800 */
[----:B-1----:R-:W-:Y:S01]  /*5ad0*/  ISETP.NE.U32.AND P0, PT, R26, RZ, PT ;  /* 0x000000ff1a00720c */ /* 0x002fe20003f05070 */
[----:B------:R-:W-:Y:S01]  /*5ae0*/  FMUL R9, R9, UR4 ;  /* 0x0000000409097c20 */ /* 0x000fe20008400000 */
[----:B------:R-:W-:Y:S02]  /*5af0*/  SHF.R.U32.HI R7, RZ, R24, R7 ;  /* 0x00000018ff077219 */ /* 0x000fe40000011607 */
[----:B------:R-:W-:-:S03]  /*5b00*/  ISETP.NE.AND.EX P0, PT, R27, RZ, PT, P0 ;  /* 0x000000ff1b00720c */ /* 0x000fc60003f05300 */
[----:B------:R-:W1:Y:S01]  /*5b10*/  LDC R22, c[0x0][0x148] ;  /* 0x00005200ff167b82 */ /* 0x000e620000000800 */
[----:B---3--:R-:W-:Y:S02]  /*5b20*/  IMAD R23, R15, R8, R6 ;  /* 0x000000080f177224 */ /* 0x008fe400078e0206 */
[----:B------:R-:W-:-:S05]  /*5b30*/  IMAD.MOV.U32 R8, RZ, RZ, 0x1 ;  /* 0x00000001ff087424 */ /* 0x000fca00078e00ff */
[----:B------:R-:W2:Y:S01]  /*5b40*/  LDC R21, c[0x0][0x600] ;  /* 0x00018000ff157b82 */ /* 0x000ea20000000800 */
[-CC-:B----4-:R-:W-:Y:S02]  /*5b50*/  SHF.R.U64 R15, R12, R20.reuse, R7.reuse ;  /* 0x000000140c0f7219 */ /* 0x190fe40000001207 */
[----:B------:R-:W-:Y:S02]  /*5b60*/  SHF.R.U32.HI R6, RZ, R20, R7 ;  /* 0x00000014ff067219 */ /* 0x000fe40000011607 */
[----:B------:R3:W4:Y:S03]  /*5b70*/  F2I.U32.TRUNC.NTZ R20, R9 ;  /* 0x0000000900147305 */ /* 0x000726000020f000 */
[----:B------:R-:W1:Y:S01]  /*5b80*/  LDC R25, c[0x0][0x648] ;  /* 0x00019200ff197b82 */ /* 0x000e620000000800 */
[-C--:B0-----:R-:W-:Y:S02]  /*5b90*/  SHF.R.U64 R19, R15, R11.reuse, R6 ;  /* 0x0000000b0f137219 */ /* 0x081fe40000001206 */
[----:B------:R-:W-:-:S02]  /*5ba0*/  SHF.L.U32 R10, R10, R11, RZ ;  /* 0x0000000b0a0a7219 */ /* 0x000fc400000006ff */
[-C--:B------:R-:W-:Y:S01]  /*5bb0*/  SHF.R.U32.HI R7, RZ, R11.reuse, R6 ;  /* 0x0000000bff077219 */ /* 0x080fe20000011606 */
[----:B------:R-:W-:Y:S01]  /*5bc0*/  IMAD.MOV.U32 R6, RZ, RZ, R19 ;  /* 0x000000ffff067224 */ /* 0x000fe200078e0013 */
[----:B------:R-:W-:Y:S01]  /*5bd0*/  SHF.L.U32 R24, R8, R11, RZ ;  /* 0x0000000b08187219 */ /* 0x000fe200000006ff */
[----:B------:R-:W0:Y:S01]  /*5be0*/  LDC R28, c[0x0][0x638] ;  /* 0x00018e00ff1c7b82 */ /* 0x000e220000000800 */
[----:B------:R-:W-:-:S07]  /*5bf0*/  LOP3.LUT R30, RZ, R10, RZ, 0x33, !PT ;  /* 0x0000000aff1e7212 */ /* 0x000fce00078e33ff */
[----:B------:R-:W0:Y:S01]  /*5c00*/  LDC R29, c[0x0][0x610] ;  /* 0x00018400ff1d7b82 */ /* 0x000e220000000800 */
[----:B---34-:R-:W-:Y:S05]  /*5c10*/  @!P0 BRA `(.L_x_165) ;  /* 0x0000000000288947 */ /* 0x018fea0003800000 */
[----:B------:R-:W3:Y:S02]  /*5c20*/  LDC R6, c[0x0][0x64c] ;  /* 0x00019300ff067b82 */ /* 0x000ee40000000800 */
[----:B---3--:R-:W-:-:S05]  /*5c30*/  IADD3 R11, P0, R19, R6, RZ ;  /* 0x00000006130b7210 */ /* 0x008fca0007f1e0ff */
        /* <DEDUP_REMOVED lines=8> */
.L_x_165:
[----:B------:R-:W-:Y:S01]  /*5cc0*/  ISETP.NE.AND P0, PT, R2, 0x1, PT ;  /* 0x000000010200780c */ /* 0x000fe20003f05270 */
[----:B--2---:R-:W-:Y:S01]  /*5cd0*/  VIADD R9, R21, 0xffffffff ;  /* 0xffffffff15097836 */ /* 0x004fe20000000000 */
[----:B-1----:R-:W-:Y:S01]  /*5ce0*/  SHF.R.U64 R7, R6, R25, R7 ;  /* 0x0000001906077219 */ /* 0x002fe20000001207 */
[----:B------:R-:W-:Y:S01]  /*5cf0*/  IMAD.MOV R20, RZ, RZ, -R20 ;  /* 0x000000ffff147224 */ /* 0x000fe200078e0a14 */
[----:B------:R-:W-:Y:S02]  /*5d00*/  LOP3.LUT R6, R15, R30, RZ, 0xc0, !PT ;  /* 0x0000001e0f067212 */ /* 0x000fe400078ec0ff */
[----:B------:R-:W-:Y:S01]  /*5d10*/  LOP3.LUT R12, R12, R9, RZ, 0xc0, !PT ;  /* 0x000000090c0c7212 */ /* 0x000fe200078ec0ff */
[----:B------:R-:W-:Y:S02]  /*5d20*/  IMAD.MOV R8, RZ, RZ, -R7 ;  /* 0x000000ffff087224 */ /* 0x000fe400078e0a07 */
[----:B------:R-:W-:Y:S02]  /*5d30*/  IMAD R6, R24, R7, R6 ;  /* 0x0000000718067224 */ /* 0x000fe400078e0206 */
[----:B------:R-:W-:-:S02]  /*5d40*/  IMAD.MOV.U32 R9, RZ, RZ, 0x1 ;  /* 0x00000001ff097424 */ /* 0x000fc400078e00ff */
[----:B------:R-:W-:Y:S02]  /*5d50*/  @P0 IMAD R23, R22, R20, R5 ;  /* 0x0000001416170224 */ /* 0x000fe400078e0205 */
[----:B0-----:R-:W-:Y:S02]  /*5d60*/  IMAD R5, R8, R28, R19 ;  /* 0x0000001c08057224 */ /* 0x001fe400078e0213 */
[----:B------:R-:W-:Y:S02]  /*5d70*/  IMAD R19, R6, R29, R23 ;  /* 0x0000001d06137224 */ /* 0x000fe400078e0217 */
[----:B------:R-:W-:Y:S02]  /*5d80*/  IMAD R6, R5, R21, R12 ;  /* 0x0000001505067224 */ /* 0x000fe400078e020c */
[----:B------:R-:W-:-:S03]  /*5d90*/  IMAD.MOV.U32 R8, RZ, RZ, R14 ;  /* 0x000000ffff087224 */ /* 0x000fc600078e000e */
[----:B------:R-:W-:Y:S02]  /*5da0*/  SEL R20, R6, R19, !P0 ;  /* 0x0000001306147207 */ /* 0x000fe40004000000 */
[----:B------:R-:W-:-:S07]  /*5db0*/  SEL R19, R19, R6, !P0 ;  /* 0x0000000613137207 */ /* 0x000fce0004000000 */
.L_x_163:
[----:B------:R-:W-:-:S08]  /*5dc0*/  NOP ;  /* 0x0000000000007918 */ /* 0x000fd00000000000 */
[----:B------:R-:W0:-:S00]  /*5dd0*/  USETMAXREG.DEALLOC.CTAPOOL 0x28 ;  /* 0x00000028000079c8 */ /* 0x000e0000080e0500 */
[----:B0-----:R-:W-:-:S13]  /*5de0*/  ISETP.NE.AND P0, PT, R0, RZ, PT ;  /* 0x000000ff0000720c */ /* 0x001fda0003f05270 */
[----:B------:R-:W-:Y:S05]  /*5df0*/  @P0 EXIT ;  /* 0x000000000000094d */ /* 0x000fea0003800000 */
[----:B------:R-:W-:Y:S01]  /*5e00*/  LOP3.LUT P0, RZ, R9, 0xff, RZ, 0xc0, !PT ;  /* 0x000000ff09ff7812 */ /* 0x000fe2000780c0ff */
[----:B------:R-:W-:Y:S02]  /*5e10*/  IMAD.MOV.U32 R0, RZ, RZ, 0x1 ;  /* 0x00000001ff007424 */ /* 0x000fe400078e00ff */
[----:B------:R-:W-:-:S10]  /*5e20*/  IMAD.MOV.U32 R12, RZ, RZ, RZ ;  /* 0x000000ffff0c7224 */ /* 0x000fd400078e00ff */
[----:B------:R-:W-:Y:S05]  /*5e30*/  @!P0 BRA `(.L_x_166) ;  /* 0x0000000c00148947 */ /* 0x000fea0003800000 */
[----:B------:R-:W0:Y:S01]  /*5e40*/  LDC R0, c[0x0][0x28c] ;  /* 0x0000a300ff007b82 */ /* 0x000e220000000800 */
[----:B------:R-:W-:Y:S01]  /*5e50*/  LOP3.LUT P0, RZ, R3, 0x1f, RZ, 0xc0, !PT ;  /* 0x0000001f03ff7812 */ /* 0x000fe2000780c0ff */
[----:B------:R-:W-:Y:S01]  /*5e60*/  ULDC UR5, c[0x0][0x658] ;  /* 0x0001960000057ab9 */ /* 0x000fe20000000800 */
[----:B------:R-:W-:Y:S01]  /*5e70*/  UMOV UR6, 0xffffffff ;  /* 0xffffffff00067882 */ /* 0x000fe20000000000 */
[----:B------:R-:W-:Y:S01]  /*5e80*/  BSSY B0, `(.L_x_166) ;  /* 0x00000c0000007945 */ /* 0x000fe20003800000 */
[----:B------:R-:W-:Y:S01]  /*5e90*/  USHF.L.U32 UR6, UR6, UR5, URZ ;  /* 0x0000000506067299 */ /* 0x000fe2000800063f */
[C---:B------:R-:W-:Y:S01]  /*5ea0*/  ISETP.NE.AND P2, PT, R4.reuse, RZ, PT ;  /* 0x000000ff0400720c */ /* 0x040fe20003f45270 */
[----:B------:R-:W-:Y:S01]  /*5eb0*/  IMAD.MOV.U32 R13, RZ, RZ, 0x1 ;  /* 0x00000001ff0d7424 */ /* 0x000fe200078e00ff */
[----:B------:R-:W-:Y:S01]  /*5ec0*/  ISETP.NE.OR P0, PT, R4, RZ, !P0 ;  /* 0x000000ff0400720c */ /* 0x000fe20004705670 */
[----:B------:R-:W-:Y:S01]  /*5ed0*/  IMAD.MOV.U32 R12, RZ, RZ, RZ ;  /* 0x000000ffff0c7224 */ /* 0x000fe200078e00ff */
[----:B------:R-:W-:Y:S01]  /*5ee0*/  LOP3.LUT R11, R18, 0x2, RZ, 0xfc, !PT ;  /* 0x00000002120b7812 */ /* 0x000fe200078efcff */
[----:B------:R-:W-:Y:S01]  /*5ef0*/  ULDC UR4, c[0x0][0x600] ;  /* 0x0001800000047ab9 */ /* 0x000fe20000000800 */
[----:B------:R-:W-:Y:S01]  /*5f00*/  UMOV UR7, 0x1 ;  /* 0x0000000100077882 */ /* 0x000fe20000000000 */
[----:B------:R-:W-:-:S02]  /*5f10*/  UIADD3 UR15, UR4, -0x1, URZ ;  /* 0xffffffff040f7890 */ /* 0x000fc4000fffe03f */
[----:B------:R-:W-:Y:S02]  /*5f20*/  USHF.L.U32 UR17, UR7, UR5, URZ ;  /* 0x0000000507117299 */ /* 0x000fe4000800063f */
[----:B------:R-:W-:Y:S01]  /*5f30*/  ULOP3.LUT UR16, URZ, UR6, URZ, 0x33, !UPT ;  /* 0x000000063f107292 */ /* 0x000fe2000f8e333f */
[----:B------:R-:W-:Y:S01]  /*5f40*/  ULDC.64 UR20, c[0x0][0x198] ;  /* 0x0000660000147ab9 */ /* 0x000fe20000000a00 */
[----:B0-----:R-:W-:-:S05]  /*5f50*/  VIADD R0, R0, 0x7f ;  /* 0x0000007f00007836 */ /* 0x001fca0000000000 */
[----:B------:R-:W-:-:S04]  /*5f60*/  SHF.R.S32.HI R3, RZ, 0x1f, R0 ;  /* 0x0000001fff037819 */ /* 0x000fc80000011400 */
[----:B------:R-:W-:Y:S01]  /*5f70*/  LEA.HI R3, R3, R0, RZ, 0x7 ;  /* 0x0000000003037211 */ /* 0x000fe200078f38ff */
[----:B------:R-:W-:-:S03]  /*5f80*/  IMAD.MOV.U32 R0, RZ, RZ, 0x1 ;  /* 0x00000001ff007424 */ /* 0x000fc600078e00ff */
[----:B------:R-:W-:-:S05]  /*5f90*/  SHF.R.S32.HI R3, RZ, 0x7, R3 ;  /* 0x00000007ff037819 */ /* 0x000fca0000011403 */
[----:B------:R-:W-:-:S07]  /*5fa0*/  VIADD R10, R3, 0x1 ;  /* 0x00000001030a7836 */ /* 0x000fce0000000000 */
.L_x_178:
[----:B------:R-:W-:-:S03]  /*5fb0*/  UMOV UR4, 0xffffffff ;  /* 0xffffffff00047882 */ /* 0x000fc60000000000 */
[----:B------:R-:W-:Y:S05]  /*5fc0*/  BRA.DIV UR4, `(.L_x_167) ;  /* 0x0000001204047947 */ /* 0x000fea000b800000 */
[----:B------:R-:W-:-:S13]  /*5fd0*/  ELECT P6, URZ, PT ;  /* 0x00000000003f782f */ /* 0x000fda00038c0000 */
.L_x_192:
[----:B------:R-:W0:Y:S01]  /*5fe0*/  LDC R4, c[0x0][0x28c] ;  /* 0x0000a300ff047b82 */ /* 0x000e220000000800 */
[----:B------:R-:W-:Y:S01]  /*5ff0*/  BSSY B1, `(.L_x_168) ;  /* 0x0000035000017945 */ /* 0x000fe20003800000 */
[----:B0-----:R-:W-:-:S13]  /*6000*/  ISETP.LT.OR P6, PT, R4, 0x1, !P6 ;  /* 0x000000010400780c */ /* 0x001fda00077c1670 */
[----:B------:R-:W-:Y:S05]  /*6010*/  @P6 BRA `(.L_x_169) ;  /* 0x0000000000c86947 */ /* 0x000fea0003800000 */
[----:B------:R-:W-:Y:S02]  /*6020*/  IMAD.SHL.U32 R20, R20, 0x80, RZ ;  /* 0x0000008014147824 */ /* 0x000fe400078e00ff */
[----:B------:R-:W-:Y:S02]  /*6030*/  IMAD.SHL.U32 R19, R19, 0x80, RZ ;  /* 0x0000008013137824 */ /* 0x000fe400078e00ff */
[----:B------:R-:W-:Y:S02]  /*6040*/  IMAD.MOV.U32 R21, RZ, RZ, RZ ;  /* 0x000000ffff157224 */ /* 0x000fe400078e00ff */
[----:B------:R-:W-:Y:S02]  /*6050*/  IMAD.MOV.U32 R4, RZ, RZ, R10 ;  /* 0x000000ffff047224 */ /* 0x000fe400078e000a */
[----:B------:R-:W-:Y:S02]  /*6060*/  IMAD.MOV.U32 R5, RZ, RZ, R0 ;  /* 0x000000ffff057224 */ /* 0x000fe400078e0000 */
[----:B------:R-:W-:-:S07]  /*6070*/  IMAD.MOV.U32 R6, RZ, RZ, R12 ;  /* 0x000000ffff067224 */ /* 0x000fce00078e000c */
.L_x_173:
[----:B------:R-:W0:Y:S01]  /*6080*/  S2R R14, SR_CgaCtaId ;  /* 0x00000000000e7919 */ /* 0x000e220000008800 */
[----:B------:R-:W-:Y:S01]  /*6090*/  MOV R7, 0x400 ;  /* 0x0000040000077802 */ /* 0x000fe20000000f00 */
[----:B------:R-:W1:Y:S03]  /*60a0*/  @!P2 LDC R9, c[0x0][0x500] ;  /* 0x00014000ff09ab82 */ /* 0x000e660000000800 */
[----:B0-----:R-:W-:Y:S02]  /*60b0*/  LEA R15, R14, R7, 0x18 ;  /* 0x000000070e0f7211 */ /* 0x001fe400078ec0ff */
[----:B------:R-:W-:-:S03]  /*60c0*/  SHF.L.U32 R7, R5, 0x1f, RZ ;  /* 0x0000001f05077819 */ /* 0x000fc600000006ff */
[----:B------:R-:W-:-:S04]  /*60d0*/  IMAD R14, R6, 0x8, R15 ;  /* 0x00000008060e7824 */ /* 0x000fc800078e020f */
[----:B------:R-:W0:Y:S02]  /*60e0*/  SYNCS.PHASECHK.TRANS64.TRYWAIT P1, [R14+URZ+0x38], R7 ;  /* 0x000038070e0075a7 */ /* 0x000e24000802017f */
[----:B01----:R-:W-:Y:S05]  /*60f0*/  @!P1 BRA `(.L_x_170) ;  /* 0x0000000c00d89947 */ /* 0x003fea0003800000 */
.L_x_193:
[----:B0-----:R-:W-:Y:S01]  /*6100*/  PRMT R7, R11, 0x9910, RZ ;  /* 0x000099100b077816 */ /* 0x001fe200000000ff */
[----:B------:R0:W-:Y:S03]  /*6110*/  @!P2 SYNCS.ARRIVE.TRANS64 RZ, [R14+URZ], R9 ;  /* 0x000000090effa9a7 */ /* 0x0001e6000800003f */
[----:B------:R-:W-:-:S13]  /*6120*/  ISETP.NE.AND P1, PT, R7, 0x2, PT ;  /* 0x000000020700780c */ /* 0x000fda0003f25270 */
[----:B0-----:R-:W-:Y:S05]  /*6130*/  @P1 BRA `(.L_x_171) ;  /* 0x0000000000041947 */ /* 0x001fea0003800000 */
[----:B------:R-:W-:Y:S01]  /*6140*/  BPT.TRAP 0x1 ;  /* 0x000000040000795c */ /* 0x000fe20000300000 */
.L_x_171:
[----:B------:R-:W-:Y:S05]  /*6150*/  @P0 BRA `(.L_x_172) ;  /* 0x0000000000040947 */ /* 0x000fea0003800000 */
[----:B------:R-:W-:Y:S01]  /*6160*/  BPT.TRAP 0x1 ;  /* 0x000000040000795c */ /* 0x000fe20000300000 */
.L_x_172:
[----:B------:R-:W-:Y:S01]  /*6170*/  IMAD R15, R6, 0x4000, R15 ;  /* 0x00004000060f7824 */ /* 0x000fe200078e020f */
[----:B------:R-:W-:Y:S01]  /*6180*/  R2UR UR9, R14 ;  /* 0x000000000e0972ca */ /* 0x000fe200000e0000 */
[----:B------:R-:W-:Y:S01]  /*6190*/  VIADD R4, R4, 0xffffffff ;  /* 0xffffffff04047836 */ /* 0x000fe20000000000 */
[----:B------:R-:W-:Y:S01]  /*61a0*/  UIADD3 UR4, UP0, UR20, 0xf0, URZ ;  /* 0x000000f014047890 */ /* 0x000fe2000ff1e03f */
[----:B------:R-:W-:Y:S01]  /*61b0*/  R2UR UR11, R19 ;  /* 0x00000000130b72ca */ /* 0x000fe200000e0000 */
[----:B------:R-:W-:Y:S01]  /*61c0*/  UIADD3 UR22, UP1, UR20, 0x1f0, URZ ;  /* 0x000001f014167890 */ /* 0x000fe2000ff3e03f */
[----:B------:R-:W-:Y:S01]  /*61d0*/  R2UR UR8, R15 ;  /* 0x000000000f0872ca */ /* 0x000fe200000e0000 */
[----:B------:R-:W-:Y:S01]  /*61e0*/  UIADD3.X UR5, URZ, UR21, URZ, UP0, !UPT ;  /* 0x000000153f057290 */ /* 0x000fe200087fe43f */
[C---:B------:R-:W-:Y:S01]  /*61f0*/  R2UR UR10, R21.reuse ;  /* 0x00000000150a72ca */ /* 0x040fe200000e0000 */
[----:B------:R-:W-:Y:S01]  /*6200*/  VIADD R6, R6, 0x1 ;  /* 0x0000000106067836 */ /* 0x000fe20000000000 */
[----:B------:R-:W-:Y:S01]  /*6210*/  R2UR UR12, R8 ;  /* 0x00000000080c72ca */ /* 0x000fe200000e0000 */
[----:B------:R-:W-:Y:S01]  /*6220*/  UIADD3.X UR23, URZ, UR21, URZ, UP1, !UPT ;  /* 0x000000153f177290 */ /* 0x000fe20008ffe43f */
[----:B------:R-:W-:Y:S01]  /*6230*/  R2UR UR18, R20 ;  /* 0x00000000141272ca */ /* 0x000fe200000e0000 */
[----:B------:R-:W-:Y:S01]  /*6240*/  UMOV UR6, 0x0 ;  /* 0x0000000000067882 */ /* 0x000fe20000000000 */
[----:B------:R-:W-:Y:S01]  /*6250*/  ISETP.GT.AND P3, PT, R4, 0x1, PT ;  /* 0x000000010400780c */ /* 0x000fe20003f64270 */
[----:B------:R-:W-:Y:S01]  /*6260*/  UMOV UR7, 0x10000000 ;  /* 0x1000000000077882 */ /* 0x000fe20000000000 */
[----:B------:R-:W-:Y:S01]  /*6270*/  ISETP.NE.AND P1, PT, R6, 0x7, PT ;  /* 0x000000070600780c */ /* 0x000fe20003f25270 */
[----:B------:R-:W-:-:S02]  /*6280*/  VIADD R21, R21, 0x80 ;  /* 0x0000008015157836 */ /* 0x000fc40000000000 */
[----:B------:R-:W-:Y:S01]  /*6290*/  UIADD3 UR13, UR8, 0x180, URZ ;  /* 0x00000180080d7890 */ /* 0x000fe2000fffe03f */
[----:B------:R-:W-:Y:S01]  /*62a0*/  SEL R14, RZ, 0x1, P1 ;  /* 0x00000001ff0e7807 */ /* 0x000fe20000800000 */
[----:B------:R-:W-:Y:S01]  /*62b0*/  UIADD3 UR14, UR8, 0x1c180, URZ ;  /* 0x0001c180080e7890 */ /* 0x000fe2000fffe03f */
[----:B------:R-:W-:Y:S02]  /*62c0*/  SEL R6, R6, RZ, P1 ;  /* 0x000000ff06067207 */ /* 0x000fe40000800000 */
[----:B------:R-:W-:Y:S02]  /*62d0*/  LOP3.LUT R5, R5, R14, RZ, 0x3c, !PT ;  /* 0x0000000e05057212 */ /* 0x000fe400078e3cff */
[----:B------:R-:W-:Y:S02]  /*62e0*/  UMOV UR8, UR13 ;  /* 0x0000000d00087c82 */ /* 0x000fe40008000000 */
[----:B------:R0:W-:Y:S02]  /*62f0*/  UTMALDG.3D [UR8], [UR4], desc[UR6] ;  /* 0x00000608040075b4 */ /* 0x0001e40008011000 */
[----:B0-----:R-:W-:Y:S01]  /*6300*/  UMOV UR8, UR14 ;  /* 0x0000000e00087c82 */ /* 0x001fe20008000000 */
[----:B------:R-:W-:-:S02]  /*6310*/  UMOV UR11, UR18 ;  /* 0x00000012000b7c82 */ /* 0x000fc40008000000 */
[----:B------:R0:W-:Y:S02]  /*6320*/  UTMALDG.3D [UR8], [UR22], desc[UR6] ;  /* 0x00000608160075b4 */ /* 0x0001e40008011000 */
[----:B0-----:R-:W-:Y:S05]  /*6330*/  @P3 BRA `(.L_x_173) ;  /* 0xfffffffc00503947 */ /* 0x001fea000383ffff */
.L_x_169:
[----:B------:R-:W-:Y:S05]  /*6340*/  BSYNC B1 ;  /* 0x0000000000017941 */ /* 0x000fea0003800000 */
.L_x_168:
[----:B------:R-:W-:Y:S01]  /*6350*/  LOP3.LUT P4, RZ, R13, 0xff, RZ, 0xc0, !PT ;  /* 0x000000ff0dff7812 */ /* 0x000fe2000788c0ff */
[C---:B------:R-:W-:Y:S01]  /*6360*/  IMAD.IADD R12, R3.reuse, 0x1, R12 ;  /* 0x00000001030c7824 */ /* 0x040fe200078e020c */
[----:B------:R-:W-:Y:S01]  /*6370*/  ULDC.64 UR4, c[0x0][0x650] ;  /* 0x0001940000047ab9 */ /* 0x000fe20000000a00 */
[C---:B------:R-:W-:Y:S01]  /*6380*/  ISETP.GE.U32.AND P3, PT, R3.reuse, 0x7, PT ;  /* 0x000000070300780c */ /* 0x040fe20003f66070 */
[----:B------:R-:W-:Y:S01]  /*6390*/  BSSY B1, `(.L_x_174) ;  /* 0x000006c000017945 */ /* 0x000fe20003800000 */
[C---:B------:R-:W-:Y:S01]  /*63a0*/  IMAD.WIDE.U32 R4, R12.reuse, 0x24924925, RZ ;  /* 0x249249250c047825 */ /* 0x040fe200078e00ff */
[C---:B------:R-:W-:Y:S02]  /*63b0*/  ISETP.GT.U32.AND P1, PT, R12.reuse, 0x6, PT ;  /* 0x000000060c00780c */ /* 0x040fe40003f24070 */
[----:B------:R-:W-:Y:S01]  /*63c0*/  PRMT R13, RZ, 0x7610, R13 ;  /* 0x00007610ff0d7816 */ /* 0x000fe2000000000d */
[----:B------:R-:W-:Y:S01]  /*63d0*/  IMAD.IADD R4, R12, 0x1, -R5 ;  /* 0x000000010c047824 */ /* 0x000fe200078e0a05 */
[----:B------:R-:W-:Y:S01]  /*63e0*/  ISETP.LT.U32.AND P1, PT, R3, 0x7, P1 ;  /* 0x000000070300780c */ /* 0x000fe20000f21070 */
[----:B------:R-:W-:-:S02]  /*63f0*/  IMAD.MOV.U32 R19, RZ, RZ, -0x1 ;  /* 0xffffffffff137424 */ /* 0x000fc400078e00ff */
[----:B------:R-:W0:Y:S01]  /*6400*/  @P4 S2R R7, SR_CgaCtaId ;  /* 0x0000000000074919 */ /* 0x000e220000008800 */
[----:B------:R-:W-:Y:S01]  /*6410*/  @P4 MOV R6, 0x400 ;  /* 0x0000040000064802 */ /* 0x000fe20000000f00 */
[----:B------:R-:W-:Y:S01]  /*6420*/  IMAD.MOV.U32 R20, RZ, RZ, -0x1 ;  /* 0xffffffffff147424 */ /* 0x000fe200078e00ff */
[----:B------:R-:W-:Y:S01]  /*6430*/  LEA.HI R4, R4, R5, RZ, 0x1f ;  /* 0x0000000504047211 */ /* 0x000fe200078ff8ff */
[----:B------:R-:W-:-:S03]  /*6440*/  IMAD.MOV.U32 R8, RZ, RZ, -0x1 ;  /* 0xffffffffff087424 */ /* 0x000fc600078e00ff */
[--C-:B------:R-:W-:Y:S02]  /*6450*/  SHF.R.U32.HI R5, RZ, 0x2, R4.reuse ;  /* 0x00000002ff057819 */ /* 0x100fe40000011604 */
[----:B------:R-:W-:-:S03]  /*6460*/  PRMT R4, RZ, 0x7610, R4 ;  /* 0x00007610ff047816 */ /* 0x000fc60000000004 */
[----:B------:R-:W-:Y:S01]  /*6470*/  IMAD R12, R5, -0x7, R12 ;  /* 0xfffffff9050c7824 */ /* 0x000fe200078e020c */
[----:B0-----:R-:W-:Y:S02]  /*6480*/  @P4 LEA R6, R7, R6, 0x18 ;  /* 0x0000000607064211 */ /* 0x001fe400078ec0ff */
[----:B------:R-:W-:Y:S02]  /*6490*/  SEL R7, RZ, 0x1, !P1 ;  /* 0x00000001ff077807 */ /* 0x000fe40004800000 */
[----:B------:R-:W-:Y:S01]  /*64a0*/  IADD3 R16, P1, R16, UR36, RZ ;  /* 0x0000002410107c10 */ /* 0x000fe2000ff3e0ff */
[----:B------:R0:W-:Y:S01]  /*64b0*/  @P4 SYNCS.ARRIVE.TRANS64.A1T0 RZ, [R6+URZ+0x88], RZ ;  /* 0x000088ff06ff49a7 */ /* 0x0001e2000810003f */
[----:B------:R-:W-:Y:S02]  /*64c0*/  LOP3.LUT R0, R0, R7, RZ, 0x3c, !PT ;  /* 0x0000000700007212 */ /* 0x000fe400078e3cff */
[----:B------:R-:W-:Y:S02]  /*64d0*/  IADD3.X R17, R17, UR42, RZ, P1, !PT ;  /* 0x0000002a11117c10 */ /* 0x000fe40008ffe4ff */
[----:B------:R-:W-:-:S02]  /*64e0*/  ISETP.GE.U32.AND P1, PT, R16, UR4, PT ;  /* 0x0000000410007c0c */ /* 0x000fc4000bf26070 */
[----:B------:R-:W-:Y:S02]  /*64f0*/  @P3 LOP3.LUT R0, R0, 0x1, R5, 0x78, !PT ;  /* 0x0000000100003812 */ /* 0x000fe400078e7805 */
[----:B------:R-:W-:-:S13]  /*6500*/  ISETP.GE.U32.AND.EX P1, PT, R17, UR5, PT, P1 ;  /* 0x0000000511007c0c */ /* 0x000fda000bf26110 */
[----:B0-----:R-:W-:Y:S05]  /*6510*/  @P1 BRA `(.L_x_175) ;  /* 0x00000004004c1947 */ /* 0x001fea0003800000 */
[----:B------:R-:W-:Y:S01]  /*6520*/  ULDC.64 UR4, c[0x0][0x628] ;  /* 0x00018a0000047ab9 */ /* 0x000fe20000000a00 */
[----:B------:R-:W0:Y:S01]  /*6530*/  S2R R15, SR_CTAID.X ;  /* 0x00000000000f7919 */ /* 0x000e220000002500 */
[----:B------:R-:W-:Y:S01]  /*6540*/  ISETP.NE.U32.AND P1, PT, RZ, UR4, PT ;  /* 0x00000004ff007c0c */ /* 0x000fe2000bf25070 */
[----:B------:R-:W-:Y:S01]  /*6550*/  ULDC UR7, c[0x0][0x630] ;  /* 0x00018c0000077ab9 */ /* 0x000fe20000000800 */
[----:B------:R-:W-:Y:S01]  /*6560*/  IMAD.MOV.U32 R4, RZ, RZ, R16 ;  /* 0x000000ffff047224 */ /* 0x000fe200078e0010 */
[----:B------:R-:W1:Y:S01]  /*6570*/  S2R R14, SR_CTAID.Y ;  /* 0x00000000000e7919 */ /* 0x000e620000002600 */
[----:B------:R-:W-:Y:S01]  /*6580*/  ISETP.NE.AND.EX P1, PT, RZ, UR5, PT, P1 ;  /* 0x00000005ff007c0c */ /* 0x000fe2000bf25310 */
[----:B------:R-:W-:-:S12]  /*6590*/  IMAD.MOV.U32 R5, RZ, RZ, R17 ;  /* 0x000000ffff057224 */ /* 0x000fd800078e0011 */
[----:B------:R-:W-:Y:S05]  /*65a0*/  @!P1 BRA `(.L_x_176) ;  /* 0x0000000000289947 */ /* 0x000fea0003800000 */
[----:B------:R-:W-:Y:S02]  /*65b0*/  ULDC UR6, c[0x0][0x634] ;  /* 0x00018d0000067ab9 */ /* 0x000fe40000000800 */
[----:B------:R-:W-:-:S05]  /*65c0*/  IADD3 R9, P1, R16, UR6, RZ ;  /* 0x0000000610097c10 */ /* 0x000fca000ff3e0ff */
[----:B------:R-:W-:-:S04]  /*65d0*/  IMAD.X R19, RZ, RZ, R17, P1 ;  /* 0x000000ffff137224 */ /* 0x000fc800008e0611 */
[----:B------:R-:W-:-:S04]  /*65e0*/  IMAD.WIDE.U32 R6, R19, UR4, RZ ;  /* 0x0000000413067c25 */ /* 0x000fc8000f8e00ff */
[----:B------:R-:W-:-:S04]  /*65f0*/  IMAD.WIDE.U32 R6, P1, R9, UR5, R6 ;  /* 0x0000000509067c25 */ /* 0x000fc8000f820006 */
[----:B------:R-:W-:-:S04]  /*6600*/  IMAD.WIDE.U32 R8, R9, UR4, RZ ;  /* 0x0000000409087c25 */ /* 0x000fc8000f8e00ff */
[----:B------:R-:W-:Y:S01]  /*6610*/  IMAD.X R5, RZ, RZ, RZ, P1 ;  /* 0x000000ffff057224 */ /* 0x000fe200008e06ff */
[----:B------:R-:W-:Y:S01]  /*6620*/  IADD3 RZ, P1, R9, R6, RZ ;  /* 0x0000000609ff7210 */ /* 0x000fe20007f3e0ff */
[----:B------:R-:W-:-:S04]  /*6630*/  IMAD.MOV.U32 R4, RZ, RZ, R7 ;  /* 0x000000ffff047224 */ /* 0x000fc800078e0007 */
[----:B------:R-:W-:-:S08]  /*6640*/  IMAD.WIDE.U32.X R4, R19, UR5, R4, P1 ;  /* 0x0000000513047c25 */ /* 0x000fd000088e0404 */
.L_x_176:
[--C-:B------:R-:W-:Y:S01]  /*6650*/  SHF.R.U64 R8, R4, UR7, R5.reuse ;  /* 0x0000000704087c19 */ /* 0x100fe20008001205 */
[----:B------:R-:W-:Y:S01]  /*6660*/  ULDC.64 UR4, c[0x0][0x620] ;  /* 0x0001880000047ab9 */ /* 0x000fe20000000a00 */
[----:B------:R-:W-:Y:S01]  /*6670*/  SHF.R.U32.HI R4, RZ, UR7, R5 ;  /* 0x00000007ff047c19 */ /* 0x000fe20008011605 */
[----:B------:R-:W2:Y:S01]  /*6680*/  LDC R24, c[0x0][0x144] ;  /* 0x00005100ff187b82 */ /* 0x000ea20000000800 */
[----:B------:R-:W-:Y:S01]  /*6690*/  IADD3 R7, P1, RZ, -R8, RZ ;  /* 0x80000008ff077210 */ /* 0x000fe20007f3e0ff */
[----:B------:R-:W-:Y:S01]  /*66a0*/  ULDC.64 UR8, c[0x0][0x640] ;  /* 0x0001900000087ab9 */ /* 0x000fe20000000a00 */
[----:B0-----:R-:W-:Y:S01]  /*66b0*/  I2FP.F32.U32 R9, R15 ;  /* 0x0000000f00097245 */ /* 0x001fe20000201000 */
[----:B------:R-:W-:Y:S02]  /*66c0*/  ULDC UR6, c[0x0][0x608] ;  /* 0x0001820000067ab9 */ /* 0x000fe40000000800 */
[----:B------:R-:W-:Y:S01]  /*66d0*/  IMAD.X R4, RZ, RZ, ~R4, P1 ;  /* 0x000000ffff047224 */ /* 0x000fe200008e0e04 */
[----:B------:R-:W-:Y:S01]  /*66e0*/  ISETP.NE.U32.AND P1, PT, RZ, UR8, PT ;  /* 0x00000008ff007c0c */ /* 0x000fe2000bf25070 */
[----:B------:R-:W0:Y:S02]  /*66f0*/  LDC R21, c[0x0][0x148] ;  /* 0x00005200ff157b82 */ /* 0x000e240000000800 */
[----:B------:R-:W-:Y:S01]  /*6700*/  IMAD R6, R4, UR4, RZ ;  /* 0x0000000404067c24 */ /* 0x000fe2000f8e02ff */
[----:B------:R-:W-:Y:S01]  /*6710*/  ISETP.NE.AND.EX P1, PT, RZ, UR9, PT, P1 ;  /* 0x00000009ff007c0c */ /* 0x000fe2000bf25310 */
[----:B------:R-:W-:Y:S01]  /*6720*/  IMAD.WIDE.U32 R4, R7, UR4, R16 ;  /* 0x0000000407047c25 */ /* 0x000fe2000f8e0010 */
[----:B------:R-:W-:-:S03]  /*6730*/  ULDC UR4, c[0x0][0x150] ;  /* 0x0000540000047ab9 */ /* 0x000fc60000000800 */
[----:B------:R-:W-:Y:S02]  /*6740*/  IMAD R7, R7, UR5, R6 ;  /* 0x0000000507077c24 */ /* 0x000fe4000f8e0206 */
[----:B------:R-:W-:Y:S01]  /*6750*/  FMUL R6, R9, UR4 ;  /* 0x0000000409067c20 */ /* 0x000fe20008400000 */
[----:B------:R-:W-:Y:S01]  /*6760*/  ULDC UR4, c[0x0][0x618] ;  /* 0x0001860000047ab9 */ /* 0x000fe20000000800 */
[----:B------:R-:W-:Y:S01]  /*6770*/  ULDC UR5, c[0x0][0x154] ;  /* 0x0000550000057ab9 */ /* 0x000fe20000000800 */
[----:B------:R-:W-:-:S03]  /*6780*/  IMAD.IADD R5, R5, 0x1, R7 ;  /* 0x0000000105057824 */ /* 0x000fc600078e0207 */
[----:B------:R-:W3:Y:S02]  /*6790*/  F2I.U32.TRUNC.NTZ R6, R6 ;  /* 0x0000000600067305 */ /* 0x000ee4000020f000 */
[----:B------:R-:W-:Y:S02]  /*67a0*/  SHF.R.U64 R9, R4, UR4, R5 ;  /* 0x0000000404097c19 */ /* 0x000fe40008001205 */
[----:B-1----:R-:W-:-:S05]  /*67b0*/  I2FP.F32.U32 R4, R14 ;  /* 0x0000000e00047245 */ /* 0x002fca0000201000 */
[----:B------:R-:W-:Y:S01]  /*67c0*/  FMUL R22, R4, UR5 ;  /* 0x0000000504167c20 */ /* 0x000fe20008400000 */
[----:B------:R-:W-:Y:S01]  /*67d0*/  SHF.R.U32.HI R4, RZ, UR4, R5 ;  /* 0x00000004ff047c19 */ /* 0x000fe20008011605 */
[----:B------:R-:W-:-:S03]  /*67e0*/  ULDC UR4, c[0x0][0x658] ;  /* 0x0001960000047ab9 */ /* 0x000fc60000000800 */
[--C-:B------:R-:W-:Y:S01]  /*67f0*/  SHF.R.U64 R20, R9, UR6, R4.reuse ;  /* 0x0000000609147c19 */ /* 0x100fe20008001204 */
[----:B------:R-:W1:Y:S01]  /*6800*/  F2I.U32.TRUNC.NTZ R22, R22 ;  /* 0x0000001600167305 */ /* 0x000e62000020f000 */
[----:B------:R-:W-:Y:S01]  /*6810*/  SHF.R.U32.HI R5, RZ, UR6, R4 ;  /* 0x00000006ff057c19 */ /* 0x000fe20008011604 */
[----:B---3--:R-:W-:-:S03]  /*6820*/  IMAD.MOV R6, RZ, RZ, -R6 ;  /* 0x000000ffff067224 */ /* 0x008fc600078e0a06 */
[----:B------:R-:W-:Y:S01]  /*6830*/  SHF.R.U64 R19, R20, UR4, R5 ;  /* 0x0000000414137c19 */ /* 0x000fe20008001205 */
[----:B--2---:R-:W-:Y:S01]  /*6840*/  IMAD R15, R24, R6, R15 ;  /* 0x00000006180f7224 */ /* 0x004fe200078e020f */
[----:B------:R-:W-:-:S03]  /*6850*/  SHF.R.U32.HI R23, RZ, UR4, R5 ;  /* 0x00000004ff177c19 */ /* 0x000fc60008011605 */
[----:B------:R-:W-:Y:S02]  /*6860*/  IMAD.MOV.U32 R4, RZ, RZ, R19 ;  /* 0x000000ffff047224 */ /* 0x000fe400078e0013 */
[----:B------:R-:W-:Y:S01]  /*6870*/  IMAD.MOV.U32 R5, RZ, RZ, R23 ;  /* 0x000000ffff057224 */ /* 0x000fe200078e0017 */
[----:B-1----:R-:W-:Y:S06]  /*6880*/  @!P1 BRA `(.L_x_177) ;  /* 0x0000000000289947 */ /* 0x002fec0003800000 */
[----:B------:R-:W-:Y:S02]  /*6890*/  ULDC UR4, c[0x0][0x64c] ;  /* 0x0001930000047ab9 */ /* 0x000fe40000000800 */
[----:B------:R-:W-:-:S05]  /*68a0*/  IADD3 R5, P1, R19, UR4, RZ ;  /* 0x0000000413057c10 */ /* 0x000fca000ff3e0ff */
[----:B------:R-:W-:-:S04]  /*68b0*/  IMAD.X R23, RZ, RZ, R23, P1 ;  /* 0x000000ffff177224 */ /* 0x000fc800008e0617 */
[----:B------:R-:W-:-:S04]  /*68c0*/  IMAD.WIDE.U32 R6, R23, UR8, RZ ;  /* 0x0000000817067c25 */ /* 0x000fc8000f8e00ff */
[----:B------:R-:W-:-:S04]  /*68d0*/  IMAD.WIDE.U32 R6, P1, R5, UR9, R6 ;  /* 0x0000000905067c25 */ /* 0x000fc8000f820006 */
[----:B------:R-:W-:-:S04]  /*68e0*/  IMAD.WIDE.U32 R4, R5, UR8, RZ ;  /* 0x0000000805047c25 */ /* 0x000fc8000f8e00ff */
[----:B------:R-:W-:Y:S01]  /*68f0*/  IMAD.MOV.U32 R4, RZ, RZ, R7 ;  /* 0x000000ffff047224 */ /* 0x000fe200078e0007 */
[----:B------:R-:W-:Y:S01]  /*6900*/  IADD3 RZ, P3, R5, R6, RZ ;  /* 0x0000000605ff7210 */ /* 0x000fe20007f7e0ff */
[----:B------:R-:W-:-:S04]  /*6910*/  IMAD.X R5, RZ, RZ, RZ, P1 ;  /* 0x000000ffff057224 */ /* 0x000fc800008e06ff */
[----:B------:R-:W-:-:S08]  /*6920*/  IMAD.WIDE.U32.X R4, R23, UR9, R4, P3 ;  /* 0x0000000917047c25 */ /* 0x000fd000098e0404 */
.L_x_177:
[----:B------:R-:W-:Y:S01]  /*6930*/  ISETP.NE.AND P1, PT, R2, 0x1, PT ;  /* 0x000000010200780c */ /* 0x000fe20003f25270 */
[----:B------:R-:W-:Y:S01]  /*6940*/  ULDC UR4, c[0x0][0x648] ;  /* 0x0001920000047ab9 */ /* 0x000fe20000000800 */
[----:B------:R-:W-:Y:S01]  /*6950*/  LOP3.LUT R20, R20, UR16, RZ, 0xc0, !PT ;  /* 0x0000001014147c12 */ /* 0x000fe2000f8ec0ff */
[----:B------:R-:W-:Y:S01]  /*6960*/  IMAD.MOV R22, RZ, RZ, -R22 ;  /* 0x000000ffff167224 */ /* 0x000fe200078e0a16 */
[----:B------:R-:W-:Y:S01]  /*6970*/  SHF.R.U64 R5, R4, UR4, R5 ;  /* 0x0000000404057c19 */ /* 0x000fe20008001205 */
[----:B------:R-:W-:Y:S01]  /*6980*/  ULDC UR4, c[0x0][0x638] ;  /* 0x00018e0000047ab9 */ /* 0x000fe20000000800 */
[----:B------:R-:W-:Y:S01]  /*6990*/  LOP3.LUT R6, R9, UR15, RZ, 0xc0, !PT ;  /* 0x0000000f09067c12 */ /* 0x000fe2000f8ec0ff */
[----:B------:R-:W-:Y:S02]  /*69a0*/  ULDC UR5, c[0x0][0x610] ;  /* 0x0001840000057ab9 */ /* 0x000fe40000000800 */
[----:B------:R-:W-:Y:S02]  /*69b0*/  IMAD.MOV R4, RZ, RZ, -R5 ;  /* 0x000000ffff047224 */ /* 0x000fe400078e0a05 */
[----:B------:R-:W-:-:S02]  /*69c0*/  IMAD R20, R5, UR17, R20 ;  /* 0x0000001105147c24 */ /* 0x000fc4000f8e0214 */
[----:B0-----:R-:W-:Y:S02]  /*69d0*/  @P1 IMAD R15, R21, R22, R14 ;  /* 0x00000016150f1224 */ /* 0x001fe400078e020e */
[----:B------:R-:W-:Y:S01]  /*69e0*/  IMAD R19, R4, UR4, R19 ;  /* 0x0000000404137c24 */ /* 0x000fe2000f8e0213 */
[----:B------:R-:W-:Y:S01]  /*69f0*/  ULDC UR4, c[0x0][0x600] ;  /* 0x0001800000047ab9 */ /* 0x000fe20000000800 */
[----:B------:R-:W-:Y:S02]  /*6a00*/  IMAD R15, R20, UR5, R15 ;  /* 0x00000005140f7c24 */ /* 0x000fe4000f8e020f */
[----:B------:R-:W-:Y:S02]  /*6a10*/  IMAD R6, R19, UR4, R6 ;  /* 0x0000000413067c24 */ /* 0x000fe4000f8e0206 */
[----:B------:R-:W-:-:S03]  /*6a20*/  IMAD.MOV.U32 R4, RZ, RZ, 0x1 ;  /* 0x00000001ff047424 */ /* 0x000fc600078e00ff */
[----:B------:R-:W-:Y:S02]  /*6a30*/  SEL R20, R6, R15, !P1 ;  /* 0x0000000f06147207 */ /* 0x000fe40004800000 */
[----:B------:R-:W-:-:S07]  /*6a40*/  SEL R19, R15, R6, !P1 ;  /* 0x000000060f137207 */ /* 0x000fce0004800000 */
.L_x_175:
[----:B------:R-:W-:Y:S05]  /*6a50*/  BSYNC B1 ;  /* 0x0000000000017941 */ /* 0x000fea0003800000 */
.L_x_174:
[----:B------:R-:W-:-:S13]  /*6a60*/  LOP3.LUT P1, RZ, R4, 0xff, RZ, 0xc0, !PT ;  /* 0x000000ff04ff7812 */ /* 0x000fda000782c0ff */
[----:B------:R-:W-:Y:S05]  /*6a70*/  @P1 BRA `(.L_x_178) ;  /* 0xfffffff4004c1947 */ /* 0x000fea000383ffff */
[----:B------:R-:W-:Y:S05]  /*6a80*/  BSYNC B0 ;  /* 0x0000000000007941 */ /* 0x000fea0003800000 */
.L_x_166:
[----:B------:R-:W-:-:S03]  /*6a90*/  UMOV UR4, 0xffffffff ;  /* 0xffffffff00047882 */ /* 0x000fc60000000000 */
[----:B------:R-:W-:Y:S05]  /*6aa0*/  BRA.DIV UR4, `(.L_x_179) ;  /* 0x0000000604807947 */ /* 0x000fea000b800000 */
[----:B------:R-:W-:-:S13]  /*6ab0*/  ELECT P6, URZ, PT ;  /* 0x00000000003f782f */ /* 0x000fda00038c0000 */
.L_x_196:
[----:B------:R-:W-:Y:S04]  /*6ac0*/  BSSY B0, `(.L_x_180) ;  /* 0x0000046000007945 */ /* 0x000fe80003800000 */
[----:B------:R-:W-:Y:S05]  /*6ad0*/  @!P6 BRA `(.L_x_181) ;  /* 0x000000040010e947 */ /* 0x000fea0003800000 */
[----:B------:R-:W-:-:S04]  /*6ae0*/  LOP3.LUT R18, R18, 0x2, RZ, 0xfc, !PT ;  /* 0x0000000212127812 */ /* 0x000fc800078efcff */
[----:B------:R-:W-:-:S13]  /*6af0*/  ISETP.NE.AND P0, PT, R18, 0x3, PT ;  /* 0x000000031200780c */ /* 0x000fda0003f05270 */
[----:B------:R-:W-:Y:S05]  /*6b00*/  @!P0 BRA `(.L_x_182) ;  /* 0x0000000000048947 */ /* 0x000fea0003800000 */
[----:B------:R-:W-:Y:S01]  /*6b10*/  BPT.TRAP 0x1 ;  /* 0x000000040000795c */ /* 0x000fe20000300000 */
.L_x_182:
[----:B------:R-:W0:Y:S01]  /*6b20*/  S2R R3, SR_CgaCtaId ;  /* 0x0000000000037919 */ /* 0x000e220000008800 */
[----:B------:R-:W-:-:S04]  /*6b30*/  MOV R2, 0x400 ;  /* 0x0000040000027802 */ /* 0x000fc80000000f00 */
[----:B0-----:R-:W-:Y:S02]  /*6b40*/  LEA R3, R3, R2, 0x18 ;  /* 0x0000000203037211 */ /* 0x001fe400078ec0ff */
[----:B------:R-:W-:-:S03]  /*6b50*/  SHF.L.U32 R2, R0, 0x1f, RZ ;  /* 0x0000001f00027819 */ /* 0x000fc600000006ff */
[----:B------:R-:W-:-:S04]  /*6b60*/  VIADD R3, R3, 0x38 ;  /* 0x0000003803037836 */ /* 0x000fc80000000000 */
[C---:B------:R-:W-:Y:S02]  /*6b70*/  IMAD R7, R12.reuse, 0x8, R3 ;  /* 0x000000080c077824 */ /* 0x040fe400078e0203 */
[----:B------:R-:W-:Y:S02]  /*6b80*/  VIADD R12, R12, 0x1 ;  /* 0x000000010c0c7836 */ /* 0x000fe40000000000 */
[----:B------:R-:W0:Y:S03]  /*6b90*/  SYNCS.PHASECHK.TRANS64.TRYWAIT P0, [R7+URZ], R2 ;  /* 0x00000002070075a7 */ /* 0x000e26000800017f */
[----:B------:R-:W-:-:S04]  /*6ba0*/  ISETP.NE.AND P1, PT, R12, 0x7, PT ;  /* 0x000000070c00780c */ /* 0x000fc80003f25270 */
[----:B------:R-:W-:Y:S02]  /*6bb0*/  SEL R5, RZ, 0x1, P1 ;  /* 0x00000001ff057807 */ /* 0x000fe40000800000 */
[----:B------:R-:W-:Y:S02]  /*6bc0*/  SEL R12, R12, RZ, P1 ;  /* 0x000000ff0c0c7207 */ /* 0x000fe40000800000 */
[----:B------:R-:W-:-:S03]  /*6bd0*/  LOP3.LUT R5, R0, R5, RZ, 0x3c, !PT ;  /* 0x0000000500057212 */ /* 0x000fc600078e3cff */
[----:B------:R-:W-:Y:S01]  /*6be0*/  IMAD R9, R12, 0x8, R3 ;  /* 0x000000080c097824 */ /* 0x000fe200078e0203 */
[----:B------:R-:W-:Y:S01]  /*6bf0*/  SHF.L.U32 R4, R5, 0x1f, RZ ;  /* 0x0000001f05047819 */ /* 0x000fe200000006ff */
[----:B0-----:R-:W-:Y:S06]  /*6c00*/  @!P0 BRA `(.L_x_183) ;  /* 0x0000000400488947 */ /* 0x001fec0003800000 */
.L_x_197:
[----:B------:R-:W1:Y:S01]  /*6c10*/  SYNCS.PHASECHK.TRANS64.TRYWAIT P0, [R9+URZ], R4 ;  /* 0x00000004090075a7 */ /* 0x000e62000800017f */
[----:B------:R-:W-:-:S05]  /*6c20*/  VIADD R0, R12, 0x1 ;  /* 0x000000010c007836 */ /* 0x000fca0000000000 */
[----:B------:R-:W-:-:S04]  /*6c30*/  ISETP.NE.AND P1, PT, R0, 0x7, PT ;  /* 0x000000070000780c */ /* 0x000fc80003f25270 */
[----:B0-----:R-:W-:Y:S02]  /*6c40*/  SEL R2, RZ, 0x1, P1 ;  /* 0x00000001ff027807 */ /* 0x001fe40000800000 */
[----:B------:R-:W-:Y:S02]  /*6c50*/  SEL R0, R0, RZ, P1 ;  /* 0x000000ff00007207 */ /* 0x000fe40000800000 */
[----:B------:R-:W-:-:S03]  /*6c60*/  LOP3.LUT R7, R5, R2, RZ, 0x3c, !PT ;  /* 0x0000000205077212 */ /* 0x000fc600078e3cff */
[----:B------:R-:W-:Y:S01]  /*6c70*/  IMAD R6, R0, 0x8, R3 ;  /* 0x0000000800067824 */ /* 0x000fe200078e0203 */
[----:B------:R-:W-:Y:S01]  /*6c80*/  SHF.L.U32 R5, R7, 0x1f, RZ ;  /* 0x0000001f07057819 */ /* 0x000fe200000006ff */
[----:B-1----:R-:W-:Y:S06]  /*6c90*/  @!P0 BRA `(.L_x_184) ;  /* 0x0000000400388947 */ /* 0x002fec0003800000 */
.L_x_198:
[----:B------:R-:W1:Y:S01]  /*6ca0*/  SYNCS.PHASECHK.TRANS64.TRYWAIT P0, [R6+URZ], R5 ;  /* 0x00000005060075a7 */ /* 0x000e62000800017f */
[----:B------:R-:W-:-:S05]  /*6cb0*/  VIADD R0, R0, 0x1 ;  /* 0x0000000100007836 */ /* 0x000fca0000000000 */
[----:B------:R-:W-:-:S04]  /*6cc0*/  ISETP.NE.AND P1, PT, R0, 0x7, PT ;  /* 0x000000070000780c */ /* 0x000fc80003f25270 */
[----:B------:R-:W-:Y:S02]  /*6cd0*/  SEL R2, RZ, 0x1, P1 ;  /* 0x00000001ff027807 */ /* 0x000fe40000800000 */
[----:B------:R-:W-:Y:S02]  /*6ce0*/  SEL R0, R0, RZ, P1 ;  /* 0x000000ff00007207 */ /* 0x000fe40000800000 */
[----:B------:R-:W-:-:S03]  /*6cf0*/  LOP3.LUT R7, R7, R2, RZ, 0x3c, !PT ;  /* 0x0000000207077212 */ /* 0x000fc600078e3cff */
[----:B0-----:R-:W-:Y:S01]  /*6d00*/  IMAD R9, R0, 0x8, R3 ;  /* 0x0000000800097824 */ /* 0x001fe200078e0203 */
[----:B------:R-:W-:Y:S01]  /*6d10*/  SHF.L.U32 R4, R7, 0x1f, RZ ;  /* 0x0000001f07047819 */ /* 0x000fe200000006ff */
[----:B-1----:R-:W-:Y:S06]  /*6d20*/  @!P0 BRA `(.L_x_185) ;  /* 0x0000000400288947 */ /* 0x002fec0003800000 */
.L_x_199:
        /* <DEDUP_REMOVED lines=9> */
.L_x_200:
        /* <DEDUP_REMOVED lines=9> */
.L_x_201:
[----:B------:R-:W1:Y:S01]  /*6e50*/  SYNCS.PHASECHK.TRANS64.TRYWAIT P0, [R9+URZ], R4 ;  /* 0x00000004090075a7 */ /* 0x000e62000800017f */
[----:B------:R-:W-:-:S05]  /*6e60*/  VIADD R0, R0, 0x1 ;  /* 0x0000000100007836 */ /* 0x000fca0000000000 */
[----:B------:R-:W-:-:S04]  /*6e70*/  ISETP.NE.AND P1, PT, R0, 0x7, PT ;  /* 0x000000070000780c */ /* 0x000fc80003f25270 */
[----:B------:R-:W-:Y:S02]  /*6e80*/  SEL R2, RZ, 0x1, P1 ;  /* 0x00000001ff027807 */ /* 0x000fe40000800000 */
[----:B------:R-:W-:Y:S02]  /*6e90*/  SEL R0, R0, RZ, P1 ;  /* 0x000000ff00007207 */ /* 0x000fe40000800000 */
[----:B------:R-:W-:Y:S01]  /*6ea0*/  LOP3.LUT R2, R7, R2, RZ, 0x3c, !PT ;  /* 0x0000000207027212 */ /* 0x000fe200078e3cff */
[----:B-1----:R-:W-:Y:S06]  /*6eb0*/  @!P0 BRA `(.L_x_188) ;  /* 0x0000000400008947 */ /* 0x002fec0003800000 */
.L_x_202:
[----:B------:R-:W-:Y:S01]  /*6ec0*/  IMAD R3, R0, 0x8, R3 ;  /* 0x0000000800037824 */ /* 0x000fe200078e0203 */
[----:B------:R-:W-:-:S07]  /*6ed0*/  SHF.L.U32 R0, R2, 0x1f, RZ ;  /* 0x0000001f02007819 */ /* 0x000fce00000006ff */
.L_x_189:
[----:B--2---:R2:W3:Y:S02]  /*6ee0*/  SYNCS.PHASECHK.TRANS64.TRYWAIT P0, [R3+URZ], R0 ;  /* 0x00000000030075a7 */ /* 0x0044e4000800017f */
[----:B---3--:R-:W-:Y:S05]  /*6ef0*/  @!P0 NANOSLEEP.SYNCS 0x989680 ;  /* 0x009896800000895d */ /* 0x008fea0003900000 */
[----:B------:R-:W3:Y:S02]  /*6f00*/  @!P0 SYNCS.PHASECHK.TRANS64 P0, [R3+URZ], R0 ;  /* 0x00000000030085a7 */ /* 0x000ee4000800007f */
[----:B---3--:R-:W-:Y:S05]  /*6f10*/  @!P0 BRA `(.L_x_189) ;  /* 0xfffffffc00f08947 */ /* 0x008fea000383ffff */
.L_x_181:
[----:B------:R-:W-:Y:S05]  /*6f20*/  BSYNC B0 ;  /* 0x0000000000007941 */ /* 0x000fea0003800000 */
.L_x_180:
[----:B------:R-:W-:Y:S05]  /*6f30*/  EXIT ;  /* 0x000000000000794d */ /* 0x000fea0003800000 */
.L_x_17:
[----:B-1----:R1:W2:Y:S02]  /*6f40*/  SYNCS.PHASECHK.TRANS64.TRYWAIT P1, [R3+URZ], R0 ;  /* 0x00000000030075a7 */ /* 0x0022a4000802017f */
[----:B--2---:R-:W-:Y:S05]  /*6f50*/  @!P1 NANOSLEEP.SYNCS 0x989680 ;  /* 0x009896800000995d */ /* 0x004fea0003900000 */
[----:B------:R-:W2:Y:S02]  /*6f60*/  @!P1 SYNCS.PHASECHK.TRANS64 P1, [R3+URZ], R0 ;  /* 0x00000000030095a7 */ /* 0x000ea4000802007f */
[----:B--2---:R-:W-:Y:S05]  /*6f70*/  @!P1 BRA `(.L_x_17) ;  /* 0xfffffffc00f09947 */ /* 0x004fea000383ffff */
[----:B------:R-:W-:Y:S05]  /*6f80*/  BRA `(.L_x_16) ;  /* 0xffffffa400647947 */ /* 0x000fea000383ffff */
.L_x_22:
[----:B-1----:R1:W2:Y:S02]  /*6f90*/  SYNCS.PHASECHK.TRANS64.TRYWAIT P1, [R5+URZ], R4 ;  /* 0x00000004050075a7 */ /* 0x0022a4000802017f */
[----:B--2---:R-:W-:Y:S05]  /*6fa0*/  @!P1 NANOSLEEP.SYNCS 0x989680 ;  /* 0x009896800000995d */ /* 0x004fea0003900000 */
[----:B------:R-:W2:Y:S02]  /*6fb0*/  @!P1 SYNCS.PHASECHK.TRANS64 P1, [R5+URZ], R4 ;  /* 0x00000004050095a7 */ /* 0x000ea4000802007f */
[----:B--2---:R-:W-:Y:S05]  /*6fc0*/  @!P1 BRA `(.L_x_22) ;  /* 0xfffffffc00f09947 */ /* 0x004fea000383ffff */
[----:B------:R-:W-:Y:S05]  /*6fd0*/  BRA `(.L_x_21) ;  /* 0xffffffa800407947 */ /* 0x000fea000383ffff */
.L_x_167:
[----:B------:R-:W-:Y:S01]  /*6fe0*/  BSSY B1, `(.L_x_190) ;  /* 0x0000006000017945 */ /* 0x000fe20003800000 */
[----:B------:R-:W-:-:S07]  /*6ff0*/  IMAD.MOV.U32 R15, RZ, RZ, -0x1 ;  /* 0xffffffffff0f7424 */ /* 0x000fce00078e00ff */
[----:B------:R-:W-:Y:S05]  /*7000*/  WARPSYNC.COLLECTIVE R15, `(.L_x_191) ;  /* 0x000000000f0c7348 */ /* 0x000fea0003c00000 */
[----:B------:R-:W-:Y:S02]  /*7010*/  ELECT P6, UR62, PT ;  /* 0x00000000003e782f */ /* 0x000fe400038c0000 */
[----:B------:R-:W-:Y:S01]  /*7020*/  MOV R14, UR62 ;  /* 0x0000003e000e7c02 */ /* 0x000fe20008000f00 */
[----:B------:R-:W-:Y:S10]  /*7030*/  ENDCOLLECTIVE ;  /* 0x000000000000791b */ /* 0x000ff40003800000 */
.L_x_191:
[----:B------:R-:W-:Y:S05]  /*7040*/  BSYNC B1 ;  /* 0x0000000000017941 */ /* 0x000fea0003800000 */
.L_x_190:
[----:B------:R-:W-:Y:S05]  /*7050*/  BRA `(.L_x_192) ;  /* 0xffffffec00e07947 */ /* 0x000fea000383ffff */
.L_x_170:
[----:B0-----:R0:W1:Y:S02]  /*7060*/  SYNCS.PHASECHK.TRANS64.TRYWAIT P1, [R14+URZ+0x38], R7 ;  /* 0x000038070e0075a7 */ /* 0x001064000802017f */
[----:B-1----:R-:W-:Y:S05]  /*7070*/  @!P1 NANOSLEEP.SYNCS 0x989680 ;  /* 0x009896800000995d */ /* 0x002fea0003900000 */
[----:B------:R-:W1:Y:S02]  /*7080*/  @!P1 SYNCS.PHASECHK.TRANS64 P1, [R14+URZ+0x38], R7 ;  /* 0x000038070e0095a7 */ /* 0x000e64000802007f */
[----:B-1----:R-:W-:Y:S05]  /*7090*/  @!P1 BRA `(.L_x_170) ;  /* 0xfffffffc00f09947 */ /* 0x002fea000383ffff */
[----:B------:R-:W-:Y:S05]  /*70a0*/  BRA `(.L_x_193) ;  /* 0xfffffff000147947 */ /* 0x000fea000383ffff */
.L_x_179:
[----:B------:R-:W-:Y:S01]  /*70b0*/  BSSY B0, `(.L_x_194) ;  /* 0x0000006000007945 */ /* 0x000fe20003800000 */
[----:B------:R-:W-:-:S07]  /*70c0*/  IMAD.MOV.U32 R15, RZ, RZ, -0x1 ;  /* 0xffffffffff0f7424 */ /* 0x000fce00078e00ff */
[----:B------:R-:W-:Y:S05]  /*70d0*/  WARPSYNC.COLLECTIVE R15, `(.L_x_195) ;  /* 0x000000000f0c7348 */ /* 0x000fea0003c00000 */
[----:B------:R-:W-:Y:S02]  /*70e0*/  ELECT P6, UR62, PT ;  /* 0x00000000003e782f */ /* 0x000fe400038c0000 */
[----:B------:R-:W-:Y:S01]  /*70f0*/  MOV R14, UR62 ;  /* 0x0000003e000e7c02 */ /* 0x000fe20008000f00 */
[----:B------:R-:W-:Y:S10]  /*7100*/  ENDCOLLECTIVE ;  /* 0x000000000000791b */ /* 0x000ff40003800000 */
.L_x_195:
[----:B------:R-:W-:Y:S05]  /*7110*/  BSYNC B0 ;  /* 0x0000000000007941 */ /* 0x000fea0003800000 */
.L_x_194:
[----:B------:R-:W-:Y:S05]  /*7120*/  BRA `(.L_x_196) ;  /* 0xfffffff800647947 */ /* 0x000fea000383ffff */
.L_x_183:
[----:B0-----:R0:W1:Y:S02]  /*7130*/  SYNCS.PHASECHK.TRANS64.TRYWAIT P0, [R7+URZ], R2 ;  /* 0x00000002070075a7 */ /* 0x001064000800017f */
[----:B-1----:R-:W-:Y:S05]  /*7140*/  @!P0 NANOSLEEP.SYNCS 0x989680 ;  /* 0x009896800000895d */ /* 0x002fea0003900000 */
[----:B------:R-:W1:Y:S02]  /*7150*/  @!P0 SYNCS.PHASECHK.TRANS64 P0, [R7+URZ], R2 ;  /* 0x00000002070085a7 */ /* 0x000e64000800007f */
[----:B-1----:R-:W-:Y:S05]  /*7160*/  @!P0 BRA `(.L_x_183) ;  /* 0xfffffffc00f08947 */ /* 0x002fea000383ffff */
[----:B------:R-:W-:Y:S05]  /*7170*/  BRA `(.L_x_197) ;  /* 0xfffffff800a47947 */ /* 0x000fea000383ffff */
.L_x_184:
[----:B0-----:R0:W1:Y:S02]  /*7180*/  SYNCS.PHASECHK.TRANS64.TRYWAIT P0, [R9+URZ], R4 ;  /* 0x00000004090075a7 */ /* 0x001064000800017f */
[----:B-1----:R-:W-:Y:S05]  /*7190*/  @!P0 NANOSLEEP.SYNCS 0x989680 ;  /* 0x009896800000895d */ /* 0x002fea0003900000 */
[----:B------:R-:W1:Y:S02]  /*71a0*/  @!P0 SYNCS.PHASECHK.TRANS64 P0, [R9+URZ], R4 ;  /* 0x00000004090085a7 */ /* 0x000e64000800007f */
[----:B-1----:R-:W-:Y:S05]  /*71b0*/  @!P0 BRA `(.L_x_184) ;  /* 0xfffffffc00f08947 */ /* 0x002fea000383ffff */
[----:B------:R-:W-:Y:S05]  /*71c0*/  BRA `(.L_x_198) ;  /* 0xfffffff800b47947 */ /* 0x000fea000383ffff */
.L_x_185:
[----:B0-----:R0:W1:Y:S02]  /*71d0*/  SYNCS.PHASECHK.TRANS64.TRYWAIT P0, [R6+URZ], R5 ;  /* 0x00000005060075a7 */ /* 0x001064000800017f */
[----:B-1----:R-:W-:Y:S05]  /*71e0*/  @!P0 NANOSLEEP.SYNCS 0x989680 ;  /* 0x009896800000895d */ /* 0x002fea0003900000 */
[----:B------:R-:W1:Y:S02]  /*71f0*/  @!P0 SYNCS.PHASECHK.TRANS64 P0, [R6+URZ], R5 ;  /* 0x00000005060085a7 */ /* 0x000e64000800007f */
[----:B-1----:R-:W-:Y:S05]  /*7200*/  @!P0 BRA `(.L_x_185) ;  /* 0xfffffffc00f08947 */ /* 0x002fea000383ffff */
[----:B------:R-:W-:Y:S05]  /*7210*/  BRA `(.L_x_199) ;  /* 0xfffffff800c47947 */ /* 0x000fea000383ffff */
.L_x_186:
[----:B0-----:R0:W1:Y:S02]  /*7220*/  SYNCS.PHASECHK.TRANS64.TRYWAIT P0, [R9+URZ], R4 ;  /* 0x00000004090075a7 */ /* 0x001064000800017f */
[----:B-1----:R-:W-:Y:S05]  /*7230*/  @!P0 NANOSLEEP.SYNCS 0x989680 ;  /* 0x009896800000895d */ /* 0x002fea0003900000 */
[----:B------:R-:W1:Y:S02]  /*7240*/  @!P0 SYNCS.PHASECHK.TRANS64 P0, [R9+URZ], R4 ;  /* 0x00000004090085a7 */ /* 0x000e64000800007f */
[----:B-1----:R-:W-:Y:S05]  /*7250*/  @!P0 BRA `(.L_x_186) ;  /* 0xfffffffc00f08947 */ /* 0x002fea000383ffff */
[----:B------:R-:W-:Y:S05]  /*7260*/  BRA `(.L_x_200) ;  /* 0xfffffff800d47947 */ /* 0x000fea000383ffff */
.L_x_187:
[----:B0-----:R0:W1:Y:S02]  /*7270*/  SYNCS.PHASECHK.TRANS64.TRYWAIT P0, [R6+URZ], R5 ;  /* 0x00000005060075a7 */ /* 0x001064000800017f */
[----:B-1----:R-:W-:Y:S05]  /*7280*/  @!P0 NANOSLEEP.SYNCS 0x989680 ;  /* 0x009896800000895d */ /* 0x002fea0003900000 */
[----:B------:R-:W1:Y:S02]  /*7290*/  @!P0 SYNCS.PHASECHK.TRANS64 P0, [R6+URZ], R5 ;  /* 0x00000005060085a7 */ /* 0x000e64000800007f */
[----:B-1----:R-:W-:Y:S05]  /*72a0*/  @!P0 BRA `(.L_x_187) ;  /* 0xfffffffc00f08947 */ /* 0x002fea000383ffff */
[----:B------:R-:W-:Y:S05]  /*72b0*/  BRA `(.L_x_201) ;  /* 0xfffffff800e47947 */ /* 0x000fea000383ffff */
.L_x_188:
[----:B-1----:R1:W2:Y:S02]  /*72c0*/  SYNCS.PHASECHK.TRANS64.TRYWAIT P0, [R9+URZ], R4 ;  /* 0x00000004090075a7 */ /* 0x0022a4000800017f */
[----:B--2---:R-:W-:Y:S05]  /*72d0*/  @!P0 NANOSLEEP.SYNCS 0x989680 ;  /* 0x009896800000895d */ /* 0x004fea0003900000 */
[----:B------:R-:W2:Y:S02]  /*72e0*/  @!P0 SYNCS.PHASECHK.TRANS64 P0, [R9+URZ], R4 ;  /* 0x00000004090085a7 */ /* 0x000ea4000800007f */
[----:B--2---:R-:W-:Y:S05]  /*72f0*/  @!P0 BRA `(.L_x_188) ;  /* 0xfffffffc00f08947 */ /* 0x004fea000383ffff */
[----:B------:R-:W-:Y:S05]  /*7300*/  BRA `(.L_x_202) ;  /* 0xfffffff800ec7947 */ /* 0x000fea000383ffff */
.L_x_203:
[----:B------:R-:W-:-:S00]  /*7310*/  BRA `(.L_x_203) ;  /* 0xfffffffc00fc7947 */ /* 0x000fc0000383ffff */
[----:B------:R-:W-:-:S00]  /*7320*/  NOP ;  /* 0x0000000000007918 */ /* 0x000fc00000000000 */
        /* <DEDUP_REMOVED lines=13> */
.L_x_204:


//--------------------- .nv.global.init           --------------------------
	.section	.nv.global.init,"aw",@progbits
.nv.global.init:
	.type		$str$22,@object
	.size		$str$22,($str$23 - $str$22)
$str$22:
        /*0000*/ 	.byte	0x6b, 0x5f, 0x74, 0x69, 0x6c, 0x65, 0x5f, 0x63, 0x6f, 0x75, 0x6e, 0x74, 0x20, 0x3e, 0x3d, 0x20
        /*0010*/ 	.byte	0x31, 0x00
	.type		$str$23,@object
	.size		$str$23,(__unnamed_1 - $str$23)
$str$23:
        /*0012*/ 	.byte	0x2f, 0x74, 0x6d, 0x70, 0x2f, 0x63, 0x75, 0x74, 0x6c, 0x61, 0x73, 0x73, 0x5f, 0x73, 0x77, 0x65
        /*0022*/ 	.byte	0x65, 0x70, 0x5f, 0x73, 0x72, 0x63, 0x2f, 0x69, 0x6e, 0x63, 0x6c, 0x75, 0x64, 0x65, 0x2f, 0x63
        /*0032*/ 	.byte	0x75, 0x74, 0x6c, 0x61, 0x73, 0x73, 0x2f, 0x67, 0x65, 0x6d, 0x6d, 0x2f, 0x63, 0x6f, 0x6c, 0x6c
        /*0042*/ 	.byte	0x65, 0x63, 0x74, 0x69, 0x76, 0x65, 0x2f, 0x73, 0x6d, 0x39, 0x30, 0x5f, 0x6d, 0x6d, 0x61, 0x5f
        /*0052*/ 	.byte	0x74, 0x6d, 0x61, 0x5f, 0x67, 0x6d, 0x6d, 0x61, 0x5f, 0x73, 0x73, 0x5f, 0x77, 0x61, 0x72, 0x70
        /*0062*/ 	.byte	0x73, 0x70, 0x65, 0x63, 0x69, 0x61, 0x6c, 0x69, 0x7a, 0x65, 0x64, 0x2e, 0x68, 0x70, 0x70, 0x00
	.type		__unnamed_1,@object
	.size		__unnamed_1,(.L_0 - __unnamed_1)
__unnamed_1:
        /*0072*/ 	.byte	0x76, 0x6f, 0x69, 0x64, 0x20, 0x63, 0x75, 0x74, 0x6c, 0x61, 0x73, 0x73, 0x3a, 0x3a, 0x67, 0x65
        /* <DEDUP_REMOVED lines=172> */
        /*0b42*/ 	.byte	0x74, 0x79, 0x5d, 0x00
.L_0:


//--------------------- .nv.shared._ZN7cutlass13device_kernelINS_4gemm6kernel13GemmUniversalIN4cute5tupleIJiiiiEEENS1_10collective13CollectiveMmaINS1_34MainloopSm90TmaGmmaWarpSpecializedILi7ENS5_IJNS4_1CILi1EEESB_SB_EEENS1_35KernelTmaWarpSpecializedCooperativeEEENS5_IJNSA_ILi128EEESF_SF_EEEaNS5_IJlSB_lEEEaSH_NS4_8TiledMMAINS4_8MMA_AtomIJNS4_4SM904GMMA27MMA_64x128x32_S32S8S8_SS_TNEEEENS4_6LayoutINS5_IJNSA_ILi2EEESB_SB_EEENS5_IJSB_NSA_ILi0EEESR_EEEEENS5_IJNS4_10UnderscoreESU_SU_EEEEENS4_13SM90_TMA_LOADENS4_14ComposedLayoutINS4_7SwizzleILi3ELi4ELi3EEENS4_18smem_ptr_flag_bitsILi8EEENSO_INS5_IJNSA_ILi8EEESF_EEENS5_IJSF_SB_EEEEEEEvNS4_8identityESX_S17_vS18_EENS_8epilogue10collective6detail29Sm90TmaWarpSpecializedAdapterINS1B_15DefaultEpilogueIaSH_SH_NS1A_6thread17LinearCombinationIaLi1EiiLNS1F_9ScaleType4KindE0ELNS_15FloatRoundStyleE2EaEENS1_15EpilogueDefaultEEEEEvvEEEEvNT_6ParamsE --------------------------
	.section	.nv.shared._ZN7cutlass13device_kernelINS_4gemm6kernel13GemmUniversalIN4cute5tupleIJiiiiEEENS1_10collective13CollectiveMmaINS1_34MainloopSm90TmaGmmaWarpSpecializedILi7ENS5_IJNS4_1CILi1EEESB_SB_EEENS1_35KernelTmaWarpSpecializedCooperativeEEENS5_IJNSA_ILi128EEESF_SF_EEEaNS5_IJlSB_lEEEaSH_NS4_8TiledMMAINS4_8MMA_AtomIJNS4_4SM904GMMA27MMA_64x128x32_S32S8S8_SS_TNEEEENS4_6LayoutINS5_IJNSA_ILi2EEESB_SB_EEENS5_IJSB_NSA_ILi0EEESR_EEEEENS5_IJNS4_10UnderscoreESU_SU_EEEEENS4_13SM90_TMA_LOADENS4_14ComposedLayoutINS4_7SwizzleILi3ELi4ELi3EEENS4_18smem_ptr_flag_bitsILi8EEENSO_INS5_IJNSA_ILi8EEESF_EEENS5_IJSF_SB_EEEEEEEvNS4_8identityESX_S17_vS18_EENS_8epilogue10collective6detail29Sm90TmaWarpSpecializedAdapterINS1B_15DefaultEpilogueIaSH_SH_NS1A_6thread17LinearCombinationIaLi1EiiLNS1F_9ScaleType4KindE0ELNS_15FloatRoundStyleE2EaEENS1_15EpilogueDefaultEEEEEvvEEEEvNT_6ParamsE,"aw",@nobits
	.sectionflags	@""
	.align	16
	.zero		1024


//--------------------- .nv.shared.reserved.0     --------------------------
	.section	.nv.shared.reserved.0,"aw",@nobits
	.weak		__nv_reservedSMEM_offset_0_alias
	.size		__nv_reservedSMEM_offset_0_alias, 0, 0
	.other		__nv_reservedSMEM_offset_0_alias,@"STO_CUDA_RESERVED_SHARED STV_DEFAULT"
__nv_reservedSMEM_offset_0_alias:
	.zero		0


//--------------------- .nv.global                --------------------------
	.section	.nv.global,"aw",@nobits
.nv.global:
	.type		_ZN39_INTERNAL_fdab3f1f_4_k_cu_b0bf9dce_85024cute1_E,@object
	.size		_ZN39_INTERNAL_fdab3f1f_4_k_cu_b0bf9dce_85024cute1_E,(_ZN39_INTERNAL_fdab3f1f_4_k_cu_b0bf9dce_85024cuda3std3__45__cpo6cbeginE - _ZN39_INTERNAL_fdab3f1f_4_k_cu_b0bf9dce_85024cute1_E)
_ZN39_INTERNAL_fdab3f1f_4_k_cu_b0bf9dce_85024cute1_E:
	.zero		1
	.type		_ZN39_INTERNAL_fdab3f1f_4_k_cu_b0bf9dce_85024cuda3std3__45__cpo6cbeginE,@object
	.size		_ZN39_INTERNAL_fdab3f1f_4_k_cu_b0bf9dce_85024cuda3std3__45__cpo6cbeginE,(_ZN39_INTERNAL_fdab3f1f_4_k_cu_b0bf9dce_85024cuda3std3__48in_placeE - _ZN39_INTERNAL_fdab3f1f_4_k_cu_b0bf9dce_85024cuda3std3__45__cpo6cbeginE)
_ZN39_INTERNAL_fdab3f1f_4_k_cu_b0bf9dce_85024cuda3std3__45__cpo6cbeginE:
	.zero		1
	.type		_ZN39_INTERNAL_fdab3f1f_4_k_cu_b0bf9dce_85024cuda3std3__48in_placeE,@object
	.size		_ZN39_INTERNAL_fdab3f1f_4_k_cu_b0bf9dce_85024cuda3std3__48in_placeE,(_ZN39_INTERNAL_fdab3f1f_4_k_cu_b0bf9dce_85024cuda3std6ranges3__45__cpo9iter_moveE - _ZN39_INTERNAL_fdab3f1f_4_k_cu_b0bf9dce_85024cuda3std3__48in_placeE)
_ZN39_INTERNAL_fdab3f1f_4_k_cu_b0bf9dce_85024cuda3std3__48in_placeE:
	.zero		1
	.type		_ZN39_INTERNAL_fdab3f1f_4_k_cu_b0bf9dce_85024cuda3std6ranges3__45__cpo9iter_moveE,@object
	.size		_ZN39_INTERNAL_fdab3f1f_4_k_cu_b0bf9dce_85024cuda3std6ranges3__45__cpo9iter_moveE,(_ZN39_INTERNAL_fdab3f1f_4_k_cu_b0bf9dce_85024cuda3std3__45__cpo5beginE - _ZN39_INTERNAL_fdab3f1f_4_k_cu_b0bf9dce_85024cuda3std6ranges3__45__cpo9iter_moveE)
_ZN39_INTERNAL_fdab3f1f_4_k_cu_b0bf9dce_85024cuda3std6ranges3__45__cpo9iter_moveE:
	.zero		1
	.type		_ZN39_INTERNAL_fdab3f1f_4_k_cu_b0bf9dce_85024cuda3std3__45__cpo5beginE,@object
	.size		_ZN39_INTERNAL_fdab3f1f_4_k_cu_b0bf9dce_85024cuda3std3__45__cpo5beginE,(_ZN39_INTERNAL_fdab3f1f_4_k_cu_b0bf9dce_85024cuda3std3__441_GLOBAL__N__fdab3f1f_4_k_cu_b0bf9dce_85026ignoreE - _ZN39_INTERNAL_fdab3f1f_4_k_cu_b0bf9dce_85024cuda3std3__45__cpo5beginE)
_ZN39_INTERNAL_fdab3f1f_4_k_cu_b0bf9dce_85024cuda3std3__45__cpo5beginE:
	.zero		1
	.type		_ZN39_INTERNAL_fdab3f1f_4_k_cu_b0bf9dce_85024cuda3std3__441_GLOBAL__N__fdab3f1f_4_k_cu_b0bf9dce_85026ignoreE,@object
	.size		_ZN39_INTERNAL_fdab3f1f_4_k_cu_b0bf9dce_85024cuda3std3__441_GLOBAL__N__fdab3f1f_4_k_cu_b0bf9dce_85026ignoreE,(_ZN39_INTERNAL_fdab3f1f_4_k_cu_b0bf9dce_85024cute7productE - _ZN39_INTERNAL_fdab3f1f_4_k_cu_b0bf9dce_85024cuda3std3__441_GLOBAL__N__fdab3f1f_4_k_cu_b0bf9dce_85026ignoreE)
_ZN39_INTERNAL_fdab3f1f_4_k_cu_b0bf9dce_85024cuda3std3__441_GLOBAL__N__fdab3f1f_4_k_cu_b0bf9dce_85026ignoreE:
	.zero		1
	.type		_ZN39_INTERNAL_fdab3f1f_4_k_cu_b0bf9dce_85024cute7productE,@object
	.size		_ZN39_INTERNAL_fdab3f1f_4_k_cu_b0bf9dce_85024cute7productE,(_ZN39_INTERNAL_fdab3f1f_4_k_cu_b0bf9dce_85024cuda3std3__45__cpo3endE - _ZN39_INTERNAL_fdab3f1f_4_k_cu_b0bf9dce_85024cute7productE)
_ZN39_INTERNAL_fdab3f1f_4_k_cu_b0bf9dce_85024cute7productE:
	.zero		1
	.type		_ZN39_INTERNAL_fdab3f1f_4_k_cu_b0bf9dce_85024cuda3std3__45__cpo3endE,@object
	.size		_ZN39_INTERNAL_fdab3f1f_4_k_cu_b0bf9dce_85024cuda3std3__45__cpo3endE,(_ZN39_INTERNAL_fdab3f1f_4_k_cu_b0bf9dce_85024cuda3std3__419piecewise_constructE - _ZN39_INTERNAL_fdab3f1f_4_k_cu_b0bf9dce_85024cuda3std3__45__cpo3endE)
_ZN39_INTERNAL_fdab3f1f_4_k_cu_b0bf9dce_85024cuda3std3__45__cpo3endE:
	.zero		1
	.type		_ZN39_INTERNAL_fdab3f1f_4_k_cu_b0bf9dce_85024cuda3std3__419piecewise_constructE,@object
	.size		_ZN39_INTERNAL_fdab3f1f_4_k_cu_b0bf9dce_85024cuda3std3__419piecewise_constructE,(_ZN39_INTERNAL_fdab3f1f_4_k_cu_b0bf9dce_85024cuda3std3__45__cpo4cendE - _ZN39_INTERNAL_fdab3f1f_4_k_cu_b0bf9dce_85024cuda3std3__419piecewise_constructE)
_ZN39_INTERNAL_fdab3f1f_4_k_cu_b0bf9dce_85024cuda3std3__419piecewise_constructE:
	.zero		1
	.type		_ZN39_INTERNAL_fdab3f1f_4_k_cu_b0bf9dce_85024cuda3std3__45__cpo4cendE,@object
	.size		_ZN39_INTERNAL_fdab3f1f_4_k_cu_b0bf9dce_85024cuda3std3__45__cpo4cendE,(_ZN39_INTERNAL_fdab3f1f_4_k_cu_b0bf9dce_85024cuda3std6ranges3__45__cpo4swapE - _ZN39_INTERNAL_fdab3f1f_4_k_cu_b0bf9dce_85024cuda3std3__45__cpo4cendE)
_ZN39_INTERNAL_fdab3f1f_4_k_cu_b0bf9dce_85024cuda3std3__45__cpo4cendE:
	.zero		1
	.type		_ZN39_INTERNAL_fdab3f1f_4_k_cu_b0bf9dce_85024cuda3std6ranges3__45__cpo4swapE,@object
	.size		_ZN39_INTERNAL_fdab3f1f_4_k_cu_b0bf9dce_85024cuda3std6ranges3__45__cpo4swapE,(.L_8 - _ZN39_INTERNAL_fdab3f1f_4_k_cu_b0bf9dce_85024cuda3std6ranges3__45__cpo4swapE)
_ZN39_INTERNAL_fdab3f1f_4_k_cu_b0bf9dce_85024cuda3std6ranges3__45__cpo4swapE:
	.zero		1
.L_8:


//--------------------- .nv.constant0._ZN7cutlass13device_kernelINS_4gemm6kernel13GemmUniversalIN4cute5tupleIJiiiiEEENS1_10collective13CollectiveMmaINS1_34MainloopSm90TmaGmmaWarpSpecializedILi7ENS5_IJNS4_1CILi1EEESB_SB_EEENS1_35KernelTmaWarpSpecializedCooperativeEEENS5_IJNSA_ILi128EEESF_SF_EEEaNS5_IJlSB_lEEEaSH_NS4_8TiledMMAINS4_8MMA_AtomIJNS4_4SM904GMMA27MMA_64x128x32_S32S8S8_SS_TNEEEENS4_6LayoutINS5_IJNSA_ILi2EEESB_SB_EEENS5_IJSB_NSA_ILi0EEESR_EEEEENS5_IJNS4_10UnderscoreESU_SU_EEEEENS4_13SM90_TMA_LOADENS4_14ComposedLayoutINS4_7SwizzleILi3ELi4ELi3EEENS4_18smem_ptr_flag_bitsILi8EEENSO_INS5_IJNSA_ILi8EEESF_EEENS5_IJSF_SB_EEEEEEEvNS4_8identityESX_S17_vS18_EENS_8epilogue10collective6detail29Sm90TmaWarpSpecializedAdapterINS1B_15DefaultEpilogueIaSH_SH_NS1A_6thread17LinearCombinationIaLi1EiiLNS1F_9ScaleType4KindE0ELNS_15FloatRoundStyleE2EaEENS1_15EpilogueDefaultEEEEEvvEEEEvNT_6ParamsE --------------------------
	.section	.nv.constant0._ZN7cutlass13device_kernelINS_4gemm6kernel13GemmUniversalIN4cute5tupleIJiiiiEEENS1_10collective13CollectiveMmaINS1_34MainloopSm90TmaGmmaWarpSpecializedILi7ENS5_IJNS4_1CILi1EEESB_SB_EEENS1_35KernelTmaWarpSpecializedCooperativeEEENS5_IJNSA_ILi128EEESF_SF_EEEaNS5_IJlSB_lEEEaSH_NS4_8TiledMMAINS4_8MMA_AtomIJNS4_4SM904GMMA27MMA_64x128x32_S32S8S8_SS_TNEEEENS4_6LayoutINS5_IJNSA_ILi2EEESB_SB_EEENS5_IJSB_NSA_ILi0EEESR_EEEEENS5_IJNS4_10UnderscoreESU_SU_EEEEENS4_13SM90_TMA_LOADENS4_14ComposedLayoutINS4_7SwizzleILi3ELi4ELi3EEENS4_18smem_ptr_flag_bitsILi8EEENSO_INS5_IJNSA_ILi8EEESF_EEENS5_IJSF_SB_EEEEEEEvNS4_8identityESX_S17_vS18_EENS_8epilogue10collective6detail29Sm90TmaWarpSpecializedAdapterINS1B_15DefaultEpilogueIaSH_SH_NS1A_6thread17LinearCombinationIaLi1EiiLNS1F_9ScaleType4KindE0ELNS_15FloatRoundStyleE2EaEENS1_15EpilogueDefaultEEEEEvvEEEEvNT_6ParamsE,"a",@progbits
	.sectionflags	@""
	.align	4
.nv.constant0._ZN7cutlass13device_kernelINS_4gemm6kernel13GemmUniversalIN4cute5tupleIJiiiiEEENS1_10collective13CollectiveMmaINS1_34MainloopSm90TmaGmmaWarpSpecializedILi7ENS5_IJNS4_1CILi1EEESB_SB_EEENS1_35KernelTmaWarpSpecializedCooperativeEEENS5_IJNSA_ILi128EEESF_SF_EEEaNS5_IJlSB_lEEEaSH_NS4_8TiledMMAINS4_8MMA_AtomIJNS4_4SM904GMMA27MMA_64x128x32_S32S8S8_SS_TNEEEENS4_6LayoutINS5_IJNSA_ILi2EEESB_SB_EEENS5_IJSB_NSA_ILi0EEESR_EEEEENS5_IJNS4_10UnderscoreESU_SU_EEEEENS4_13SM90_TMA_LOADENS4_14ComposedLayoutINS4_7SwizzleILi3ELi4ELi3EEENS4_18smem_ptr_flag_bitsILi8EEENSO_INS5_IJNSA_ILi8EEESF_EEENS5_IJSF_SB_EEEEEEEvNS4_8identityESX_S17_vS18_EENS_8epilogue10collective6detail29Sm90TmaWarpSpecializedAdapterINS1B_15DefaultEpilogueIaSH_SH_NS1A_6thread17LinearCombinationIaLi1EiiLNS1F_9ScaleType4KindE0ELNS_15FloatRoundStyleE2EaEENS1_15EpilogueDefaultEEEEEvvEEEEvNT_6ParamsE:
	.zero		1664


//--------------------- SYMBOLS --------------------------

	.type		.nv.reservedSmem.offset0,@object
	.size		.nv.reservedSmem.offset0,0x4
	.type		__assertfail,@function
